//
// Generated by NVIDIA NVVM Compiler
//
// Compiler Build ID: CL-36424714
// Cuda compilation tools, release 13.0, V13.0.88
// Based on NVVM 20.0.0
//

.version 9.0
.target sm_100
.address_size 64

	// .globl	_Z10decode_gpuPfS_S_S_S_ifi

.visible .entry _Z10decode_gpuPfS_S_S_S_ifi(
	.param .u64 .ptr .align 1 _Z10decode_gpuPfS_S_S_S_ifi_param_0,
	.param .u64 .ptr .align 1 _Z10decode_gpuPfS_S_S_S_ifi_param_1,
	.param .u64 .ptr .align 1 _Z10decode_gpuPfS_S_S_S_ifi_param_2,
	.param .u64 .ptr .align 1 _Z10decode_gpuPfS_S_S_S_ifi_param_3,
	.param .u64 .ptr .align 1 _Z10decode_gpuPfS_S_S_S_ifi_param_4,
	.param .u32 _Z10decode_gpuPfS_S_S_S_ifi_param_5,
	.param .f32 _Z10decode_gpuPfS_S_S_S_ifi_param_6,
	.param .u32 _Z10decode_gpuPfS_S_S_S_ifi_param_7
)
{
	.reg .pred 	%p<32>;
	.reg .b32 	%r<63>;
	.reg .b32 	%f<383>;
	.reg .b64 	%rd<41>;

	ld.param.u64 	%rd7, [_Z10decode_gpuPfS_S_S_S_ifi_param_0];
	ld.param.u64 	%rd8, [_Z10decode_gpuPfS_S_S_S_ifi_param_1];
	ld.param.u64 	%rd9, [_Z10decode_gpuPfS_S_S_S_ifi_param_2];
	ld.param.u64 	%rd10, [_Z10decode_gpuPfS_S_S_S_ifi_param_3];
	ld.param.u64 	%rd11, [_Z10decode_gpuPfS_S_S_S_ifi_param_4];
	ld.param.u32 	%r2, [_Z10decode_gpuPfS_S_S_S_ifi_param_5];
	ld.param.f32 	%f59, [_Z10decode_gpuPfS_S_S_S_ifi_param_6];
	ld.param.u32 	%r3, [_Z10decode_gpuPfS_S_S_S_ifi_param_7];
	mov.u32 	%r4, %ctaid.x;
	mov.u32 	%r5, %ntid.x;
	mov.u32 	%r6, %tid.x;
	mad.lo.s32 	%r1, %r4, %r5, %r6;
	setp.ge.s32 	%p1, %r1, %r3;
	@%p1 bra 	$L__BB0_54;
	cvta.to.global.u64 	%rd12, %rd7;
	cvta.to.global.u64 	%rd13, %rd8;
	mul.wide.s32 	%rd14, %r1, 4;
	add.s64 	%rd1, %rd12, %rd14;
	ld.global.f32 	%f60, [%rd1];
	add.s64 	%rd15, %rd13, %rd14;
	ld.global.f32 	%f61, [%rd15];
	setp.neu.f32 	%p2, %f60, %f61;
	setp.ltu.f32 	%p3, %f60, %f59;
	or.pred  	%p4, %p2, %p3;
	@%p4 bra 	$L__BB0_54;
	div.s32 	%r7, %r1, %r2;
	mul.lo.s32 	%r8, %r7, %r2;
	sub.s32 	%r9, %r1, %r8;
	cvta.to.global.u64 	%rd16, %rd9;
	add.s64 	%rd18, %rd16, %rd14;
	ld.global.f32 	%f62, [%rd18];
	mul.wide.s32 	%rd2, %r3, 4;
	add.s64 	%rd19, %rd18, %rd2;
	ld.global.f32 	%f63, [%rd19];
	shl.b32 	%r10, %r3, 1;
	mul.wide.s32 	%rd3, %r10, 4;
	add.s64 	%rd20, %rd18, %rd3;
	ld.global.f32 	%f64, [%rd20];
	mul.lo.s32 	%r11, %r3, 3;
	mul.wide.s32 	%rd4, %r11, 4;
	add.s64 	%rd21, %rd18, %rd4;
	ld.global.f32 	%f65, [%rd21];
	cvt.rn.f32.s32 	%f1, %r9;
	sub.f32 	%f66, %f1, %f62;
	mul.f32 	%f2, %f66, 0f40800000;
	cvt.rn.f32.s32 	%f3, %r7;
	sub.f32 	%f67, %f3, %f63;
	mul.f32 	%f4, %f67, 0f40800000;
	add.f32 	%f68, %f64, %f1;
	mul.f32 	%f5, %f68, 0f40800000;
	add.f32 	%f69, %f65, %f3;
	mul.f32 	%f6, %f69, 0f40800000;
	sub.f32 	%f70, %f5, %f2;
	sub.f32 	%f71, %f6, %f4;
	mul.f32 	%f72, %f70, %f71;
	setp.leu.f32 	%p5, %f72, 0f43C80000;
	setp.leu.f32 	%p6, %f2, 0f00000000;
	or.pred  	%p7, %p6, %p5;
	setp.leu.f32 	%p8, %f4, 0f00000000;
	or.pred  	%p9, %p8, %p7;
	setp.leu.f32 	%p10, %f5, %f2;
	or.pred  	%p11, %p10, %p9;
	@%p11 bra 	$L__BB0_54;
	cvta.to.global.u64 	%rd22, %rd11;
	atom.global.add.f32 	%f73, [%rd22], 0f3F800000;
	cvt.rzi.s32.f32 	%r12, %f73;
	shl.b32 	%r13, %r12, 4;
	mul.wide.s32 	%rd23, %r13, 4;
	add.s64 	%rd5, %rd22, %rd23;
	st.global.f32 	[%rd5+4], %f2;
	st.global.f32 	[%rd5+8], %f4;
	st.global.f32 	[%rd5+12], %f5;
	st.global.f32 	[%rd5+16], %f6;
	ld.global.f32 	%f74, [%rd1];
	st.global.f32 	[%rd5+20], %f74;
	mov.b32 	%r14, 1065353216;
	st.global.u32 	[%rd5+24], %r14;
	mov.f32 	%f75, 0f3F017731;
	cvt.sat.f32.f32 	%f76, %f75;
	mov.f32 	%f77, 0f4B400001;
	mov.f32 	%f78, 0f437C0000;
	fma.rm.f32 	%f79, %f76, %f78, %f77;
	add.f32 	%f80, %f79, 0fCB40007F;
	mov.f32 	%f81, 0f3FB8AA3B;
	sub.f32 	%f82, %f81, %f80;
	add.f32 	%f7, %f82, 0f32A57060;
	mov.b32 	%r15, %f79;
	shl.b32 	%r16, %r15, 23;
	mov.b32 	%f8, %r16;
	cvta.to.global.u64 	%rd24, %rd10;
	add.s64 	%rd6, %rd24, %rd14;
	ld.global.f32 	%f83, [%rd6];
	mul.f32 	%f9, %f83, 0f40800000;
	abs.f32 	%f84, %f9;
	setp.geu.f32 	%p12, %f84, 0f3F800000;
	@%p12 bra 	$L__BB0_5;
	ex2.approx.ftz.f32 	%f108, %f7;
	mul.f32 	%f109, %f108, %f8;
	mul.f32 	%f373, %f9, %f109;
	bra.uni 	$L__BB0_8;
$L__BB0_5:
	setp.leu.f32 	%p13, %f9, 0f00000000;
	@%p13 bra 	$L__BB0_7;
	fma.rn.f32 	%f97, %f9, 0f3BBB989D, 0f3F000000;
	cvt.sat.f32.f32 	%f98, %f97;
	mov.f32 	%f99, 0f4B400001;
	mov.f32 	%f100, 0f437C0000;
	fma.rm.f32 	%f101, %f98, %f100, %f99;
	add.f32 	%f102, %f101, 0fCB40007F;
	neg.f32 	%f103, %f102;
	fma.rn.f32 	%f104, %f9, 0f3FB8AA3B, %f103;
	fma.rn.f32 	%f105, %f9, 0f32A57060, %f104;
	mov.b32 	%r19, %f101;
	shl.b32 	%r20, %r19, 23;
	mov.b32 	%f106, %r20;
	ex2.approx.ftz.f32 	%f107, %f105;
	mul.f32 	%f373, %f107, %f106;
	bra.uni 	$L__BB0_8;
$L__BB0_7:
	fma.rn.f32 	%f85, %f9, 0fBBBB989D, 0f3F000000;
	cvt.sat.f32.f32 	%f86, %f85;
	mov.f32 	%f87, 0f4B400001;
	mov.f32 	%f88, 0f437C0000;
	fma.rm.f32 	%f89, %f86, %f88, %f87;
	add.f32 	%f90, %f89, 0fCB40007F;
	neg.f32 	%f91, %f90;
	fma.rn.f32 	%f92, %f9, 0fBFB8AA3B, %f91;
	fma.rn.f32 	%f93, %f9, 0fB2A57060, %f92;
	mov.b32 	%r17, %f89;
	shl.b32 	%r18, %r17, 23;
	mov.b32 	%f94, %r18;
	ex2.approx.ftz.f32 	%f95, %f93;
	neg.f32 	%f96, %f94;
	mul.f32 	%f373, %f95, %f96;
$L__BB0_8:
	add.f32 	%f110, %f373, %f1;
	mul.f32 	%f111, %f110, 0f40800000;
	st.global.f32 	[%rd5+28], %f111;
	mul.lo.s32 	%r21, %r3, 5;
	mul.wide.s32 	%rd26, %r21, 4;
	add.s64 	%rd27, %rd6, %rd26;
	ld.global.f32 	%f112, [%rd27];
	mul.f32 	%f14, %f112, 0f40800000;
	abs.f32 	%f113, %f14;
	setp.geu.f32 	%p14, %f113, 0f3F800000;
	@%p14 bra 	$L__BB0_10;
	ex2.approx.ftz.f32 	%f137, %f7;
	mul.f32 	%f138, %f137, %f8;
	mul.f32 	%f374, %f14, %f138;
	bra.uni 	$L__BB0_13;
$L__BB0_10:
	setp.leu.f32 	%p15, %f14, 0f00000000;
	@%p15 bra 	$L__BB0_12;
	fma.rn.f32 	%f126, %f14, 0f3BBB989D, 0f3F000000;
	cvt.sat.f32.f32 	%f127, %f126;
	mov.f32 	%f128, 0f4B400001;
	mov.f32 	%f129, 0f437C0000;
	fma.rm.f32 	%f130, %f127, %f129, %f128;
	add.f32 	%f131, %f130, 0fCB40007F;
	neg.f32 	%f132, %f131;
	fma.rn.f32 	%f133, %f14, 0f3FB8AA3B, %f132;
	fma.rn.f32 	%f134, %f14, 0f32A57060, %f133;
	mov.b32 	%r24, %f130;
	shl.b32 	%r25, %r24, 23;
	mov.b32 	%f135, %r25;
	ex2.approx.ftz.f32 	%f136, %f134;
	mul.f32 	%f374, %f136, %f135;
	bra.uni 	$L__BB0_13;
$L__BB0_12:
	fma.rn.f32 	%f114, %f14, 0fBBBB989D, 0f3F000000;
	cvt.sat.f32.f32 	%f115, %f114;
	mov.f32 	%f116, 0f4B400001;
	mov.f32 	%f117, 0f437C0000;
	fma.rm.f32 	%f118, %f115, %f117, %f116;
	add.f32 	%f119, %f118, 0fCB40007F;
	neg.f32 	%f120, %f119;
	fma.rn.f32 	%f121, %f14, 0fBFB8AA3B, %f120;
	fma.rn.f32 	%f122, %f14, 0fB2A57060, %f121;
	mov.b32 	%r22, %f118;
	shl.b32 	%r23, %r22, 23;
	mov.b32 	%f123, %r23;
	ex2.approx.ftz.f32 	%f124, %f122;
	neg.f32 	%f125, %f123;
	mul.f32 	%f374, %f124, %f125;
$L__BB0_13:
	add.f32 	%f139, %f374, %f3;
	mul.f32 	%f140, %f139, 0f40800000;
	st.global.f32 	[%rd5+32], %f140;
	add.s64 	%rd28, %rd6, %rd2;
	ld.global.f32 	%f141, [%rd28];
	mul.f32 	%f19, %f141, 0f40800000;
	abs.f32 	%f142, %f19;
	setp.lt.f32 	%p16, %f142, 0f3F800000;
	@%p16 bra 	$L__BB0_17;
	setp.gt.f32 	%p17, %f19, 0f00000000;
	@%p17 bra 	$L__BB0_16;
	fma.rn.f32 	%f143, %f19, 0fBBBB989D, 0f3F000000;
	cvt.sat.f32.f32 	%f144, %f143;
	mov.f32 	%f145, 0f4B400001;
	mov.f32 	%f146, 0f437C0000;
	fma.rm.f32 	%f147, %f144, %f146, %f145;
	add.f32 	%f148, %f147, 0fCB40007F;
	neg.f32 	%f149, %f148;
	fma.rn.f32 	%f150, %f19, 0fBFB8AA3B, %f149;
	fma.rn.f32 	%f151, %f19, 0fB2A57060, %f150;
	mov.b32 	%r26, %f147;
	shl.b32 	%r27, %r26, 23;
	mov.b32 	%f152, %r27;
	ex2.approx.ftz.f32 	%f153, %f151;
	neg.f32 	%f154, %f152;
	mul.f32 	%f375, %f153, %f154;
	bra.uni 	$L__BB0_18;
$L__BB0_16:
	fma.rn.f32 	%f155, %f19, 0f3BBB989D, 0f3F000000;
	cvt.sat.f32.f32 	%f156, %f155;
	mov.f32 	%f157, 0f4B400001;
	mov.f32 	%f158, 0f437C0000;
	fma.rm.f32 	%f159, %f156, %f158, %f157;
	add.f32 	%f160, %f159, 0fCB40007F;
	neg.f32 	%f161, %f160;
	fma.rn.f32 	%f162, %f19, 0f3FB8AA3B, %f161;
	fma.rn.f32 	%f163, %f19, 0f32A57060, %f162;
	mov.b32 	%r28, %f159;
	shl.b32 	%r29, %r28, 23;
	mov.b32 	%f164, %r29;
	ex2.approx.ftz.f32 	%f165, %f163;
	mul.f32 	%f375, %f165, %f164;
	bra.uni 	$L__BB0_18;
$L__BB0_17:
	ex2.approx.ftz.f32 	%f166, %f7;
	mul.f32 	%f167, %f166, %f8;
	mul.f32 	%f375, %f19, %f167;
$L__BB0_18:
	add.f32 	%f168, %f375, %f1;
	mul.f32 	%f169, %f168, 0f40800000;
	st.global.f32 	[%rd5+36], %f169;
	mul.lo.s32 	%r30, %r3, 6;
	mul.wide.s32 	%rd29, %r30, 4;
	add.s64 	%rd30, %rd6, %rd29;
	ld.global.f32 	%f170, [%rd30];
	mul.f32 	%f24, %f170, 0f40800000;
	abs.f32 	%f171, %f24;
	setp.lt.f32 	%p18, %f171, 0f3F800000;
	@%p18 bra 	$L__BB0_22;
	setp.gt.f32 	%p19, %f24, 0f00000000;
	@%p19 bra 	$L__BB0_21;
	fma.rn.f32 	%f172, %f24, 0fBBBB989D, 0f3F000000;
	cvt.sat.f32.f32 	%f173, %f172;
	mov.f32 	%f174, 0f4B400001;
	mov.f32 	%f175, 0f437C0000;
	fma.rm.f32 	%f176, %f173, %f175, %f174;
	add.f32 	%f177, %f176, 0fCB40007F;
	neg.f32 	%f178, %f177;
	fma.rn.f32 	%f179, %f24, 0fBFB8AA3B, %f178;
	fma.rn.f32 	%f180, %f24, 0fB2A57060, %f179;
	mov.b32 	%r31, %f176;
	shl.b32 	%r32, %r31, 23;
	mov.b32 	%f181, %r32;
	ex2.approx.ftz.f32 	%f182, %f180;
	neg.f32 	%f183, %f181;
	mul.f32 	%f376, %f182, %f183;
	bra.uni 	$L__BB0_23;
$L__BB0_21:
	fma.rn.f32 	%f184, %f24, 0f3BBB989D, 0f3F000000;
	cvt.sat.f32.f32 	%f185, %f184;
	mov.f32 	%f186, 0f4B400001;
	mov.f32 	%f187, 0f437C0000;
	fma.rm.f32 	%f188, %f185, %f187, %f186;
	add.f32 	%f189, %f188, 0fCB40007F;
	neg.f32 	%f190, %f189;
	fma.rn.f32 	%f191, %f24, 0f3FB8AA3B, %f190;
	fma.rn.f32 	%f192, %f24, 0f32A57060, %f191;
	mov.b32 	%r33, %f188;
	shl.b32 	%r34, %r33, 23;
	mov.b32 	%f193, %r34;
	ex2.approx.ftz.f32 	%f194, %f192;
	mul.f32 	%f376, %f194, %f193;
	bra.uni 	$L__BB0_23;
$L__BB0_22:
	ex2.approx.ftz.f32 	%f195, %f7;
	mul.f32 	%f196, %f195, %f8;
	mul.f32 	%f376, %f24, %f196;
$L__BB0_23:
	add.f32 	%f197, %f376, %f3;
	mul.f32 	%f198, %f197, 0f40800000;
	st.global.f32 	[%rd5+40], %f198;
	add.s64 	%rd31, %rd6, %rd3;
	ld.global.f32 	%f199, [%rd31];
	mul.f32 	%f29, %f199, 0f40800000;
	abs.f32 	%f200, %f29;
	setp.lt.f32 	%p20, %f200, 0f3F800000;
	@%p20 bra 	$L__BB0_27;
	setp.gt.f32 	%p21, %f29, 0f00000000;
	@%p21 bra 	$L__BB0_26;
	fma.rn.f32 	%f201, %f29, 0fBBBB989D, 0f3F000000;
	cvt.sat.f32.f32 	%f202, %f201;
	mov.f32 	%f203, 0f4B400001;
	mov.f32 	%f204, 0f437C0000;
	fma.rm.f32 	%f205, %f202, %f204, %f203;
	add.f32 	%f206, %f205, 0fCB40007F;
	neg.f32 	%f207, %f206;
	fma.rn.f32 	%f208, %f29, 0fBFB8AA3B, %f207;
	fma.rn.f32 	%f209, %f29, 0fB2A57060, %f208;
	mov.b32 	%r35, %f205;
	shl.b32 	%r36, %r35, 23;
	mov.b32 	%f210, %r36;
	ex2.approx.ftz.f32 	%f211, %f209;
	neg.f32 	%f212, %f210;
	mul.f32 	%f377, %f211, %f212;
	bra.uni 	$L__BB0_28;
$L__BB0_26:
	fma.rn.f32 	%f213, %f29, 0f3BBB989D, 0f3F000000;
	cvt.sat.f32.f32 	%f214, %f213;
	mov.f32 	%f215, 0f4B400001;
	mov.f32 	%f216, 0f437C0000;
	fma.rm.f32 	%f217, %f214, %f216, %f215;
	add.f32 	%f218, %f217, 0fCB40007F;
	neg.f32 	%f219, %f218;
	fma.rn.f32 	%f220, %f29, 0f3FB8AA3B, %f219;
	fma.rn.f32 	%f221, %f29, 0f32A57060, %f220;
	mov.b32 	%r37, %f217;
	shl.b32 	%r38, %r37, 23;
	mov.b32 	%f222, %r38;
	ex2.approx.ftz.f32 	%f223, %f221;
	mul.f32 	%f377, %f223, %f222;
	bra.uni 	$L__BB0_28;
$L__BB0_27:
	ex2.approx.ftz.f32 	%f224, %f7;
	mul.f32 	%f225, %f224, %f8;
	mul.f32 	%f377, %f29, %f225;
$L__BB0_28:
	add.f32 	%f226, %f377, %f1;
	mul.f32 	%f227, %f226, 0f40800000;
	st.global.f32 	[%rd5+44], %f227;
	mul.lo.s32 	%r39, %r3, 7;
	mul.wide.s32 	%rd32, %r39, 4;
	add.s64 	%rd33, %rd6, %rd32;
	ld.global.f32 	%f228, [%rd33];
	mul.f32 	%f34, %f228, 0f40800000;
	abs.f32 	%f229, %f34;
	setp.lt.f32 	%p22, %f229, 0f3F800000;
	@%p22 bra 	$L__BB0_32;
	setp.gt.f32 	%p23, %f34, 0f00000000;
	@%p23 bra 	$L__BB0_31;
	fma.rn.f32 	%f230, %f34, 0fBBBB989D, 0f3F000000;
	cvt.sat.f32.f32 	%f231, %f230;
	mov.f32 	%f232, 0f4B400001;
	mov.f32 	%f233, 0f437C0000;
	fma.rm.f32 	%f234, %f231, %f233, %f232;
	add.f32 	%f235, %f234, 0fCB40007F;
	neg.f32 	%f236, %f235;
	fma.rn.f32 	%f237, %f34, 0fBFB8AA3B, %f236;
	fma.rn.f32 	%f238, %f34, 0fB2A57060, %f237;
	mov.b32 	%r40, %f234;
	shl.b32 	%r41, %r40, 23;
	mov.b32 	%f239, %r41;
	ex2.approx.ftz.f32 	%f240, %f238;
	neg.f32 	%f241, %f239;
	mul.f32 	%f378, %f240, %f241;
	bra.uni 	$L__BB0_33;
$L__BB0_31:
	fma.rn.f32 	%f242, %f34, 0f3BBB989D, 0f3F000000;
	cvt.sat.f32.f32 	%f243, %f242;
	mov.f32 	%f244, 0f4B400001;
	mov.f32 	%f245, 0f437C0000;
	fma.rm.f32 	%f246, %f243, %f245, %f244;
	add.f32 	%f247, %f246, 0fCB40007F;
	neg.f32 	%f248, %f247;
	fma.rn.f32 	%f249, %f34, 0f3FB8AA3B, %f248;
	fma.rn.f32 	%f250, %f34, 0f32A57060, %f249;
	mov.b32 	%r42, %f246;
	shl.b32 	%r43, %r42, 23;
	mov.b32 	%f251, %r43;
	ex2.approx.ftz.f32 	%f252, %f250;
	mul.f32 	%f378, %f252, %f251;
	bra.uni 	$L__BB0_33;
$L__BB0_32:
	ex2.approx.ftz.f32 	%f253, %f7;
	mul.f32 	%f254, %f253, %f8;
	mul.f32 	%f378, %f34, %f254;
$L__BB0_33:
	add.f32 	%f255, %f378, %f3;
	mul.f32 	%f256, %f255, 0f40800000;
	st.global.f32 	[%rd5+48], %f256;
	add.s64 	%rd34, %rd6, %rd4;
	ld.global.f32 	%f257, [%rd34];
	mul.f32 	%f39, %f257, 0f40800000;
	abs.f32 	%f258, %f39;
	setp.lt.f32 	%p24, %f258, 0f3F800000;
	@%p24 bra 	$L__BB0_37;
	setp.gt.f32 	%p25, %f39, 0f00000000;
	@%p25 bra 	$L__BB0_36;
	fma.rn.f32 	%f259, %f39, 0fBBBB989D, 0f3F000000;
	cvt.sat.f32.f32 	%f260, %f259;
	mov.f32 	%f261, 0f4B400001;
	mov.f32 	%f262, 0f437C0000;
	fma.rm.f32 	%f263, %f260, %f262, %f261;
	add.f32 	%f264, %f263, 0fCB40007F;
	neg.f32 	%f265, %f264;
	fma.rn.f32 	%f266, %f39, 0fBFB8AA3B, %f265;
	fma.rn.f32 	%f267, %f39, 0fB2A57060, %f266;
	mov.b32 	%r44, %f263;
	shl.b32 	%r45, %r44, 23;
	mov.b32 	%f268, %r45;
	ex2.approx.ftz.f32 	%f269, %f267;
	neg.f32 	%f270, %f268;
	mul.f32 	%f379, %f269, %f270;
	bra.uni 	$L__BB0_38;
$L__BB0_36:
	fma.rn.f32 	%f271, %f39, 0f3BBB989D, 0f3F000000;
	cvt.sat.f32.f32 	%f272, %f271;
	mov.f32 	%f273, 0f4B400001;
	mov.f32 	%f274, 0f437C0000;
	fma.rm.f32 	%f275, %f272, %f274, %f273;
	add.f32 	%f276, %f275, 0fCB40007F;
	neg.f32 	%f277, %f276;
	fma.rn.f32 	%f278, %f39, 0f3FB8AA3B, %f277;
	fma.rn.f32 	%f279, %f39, 0f32A57060, %f278;
	mov.b32 	%r46, %f275;
	shl.b32 	%r47, %r46, 23;
	mov.b32 	%f280, %r47;
	ex2.approx.ftz.f32 	%f281, %f279;
	mul.f32 	%f379, %f281, %f280;
	bra.uni 	$L__BB0_38;
$L__BB0_37:
	ex2.approx.ftz.f32 	%f282, %f7;
	mul.f32 	%f283, %f282, %f8;
	mul.f32 	%f379, %f39, %f283;
$L__BB0_38:
	add.f32 	%f284, %f379, %f1;
	mul.f32 	%f285, %f284, 0f40800000;
	st.global.f32 	[%rd5+52], %f285;
	shl.b32 	%r48, %r3, 3;
	mul.wide.s32 	%rd35, %r48, 4;
	add.s64 	%rd36, %rd6, %rd35;
	ld.global.f32 	%f286, [%rd36];
	mul.f32 	%f44, %f286, 0f40800000;
	abs.f32 	%f287, %f44;
	setp.lt.f32 	%p26, %f287, 0f3F800000;
	@%p26 bra 	$L__BB0_42;
	setp.gt.f32 	%p27, %f44, 0f00000000;
	@%p27 bra 	$L__BB0_41;
	fma.rn.f32 	%f288, %f44, 0fBBBB989D, 0f3F000000;
	cvt.sat.f32.f32 	%f289, %f288;
	mov.f32 	%f290, 0f4B400001;
	mov.f32 	%f291, 0f437C0000;
	fma.rm.f32 	%f292, %f289, %f291, %f290;
	add.f32 	%f293, %f292, 0fCB40007F;
	neg.f32 	%f294, %f293;
	fma.rn.f32 	%f295, %f44, 0fBFB8AA3B, %f294;
	fma.rn.f32 	%f296, %f44, 0fB2A57060, %f295;
	mov.b32 	%r49, %f292;
	shl.b32 	%r50, %r49, 23;
	mov.b32 	%f297, %r50;
	ex2.approx.ftz.f32 	%f298, %f296;
	neg.f32 	%f299, %f297;
	mul.f32 	%f380, %f298, %f299;
	bra.uni 	$L__BB0_43;
$L__BB0_41:
	fma.rn.f32 	%f300, %f44, 0f3BBB989D, 0f3F000000;
	cvt.sat.f32.f32 	%f301, %f300;
	mov.f32 	%f302, 0f4B400001;
	mov.f32 	%f303, 0f437C0000;
	fma.rm.f32 	%f304, %f301, %f303, %f302;
	add.f32 	%f305, %f304, 0fCB40007F;
	neg.f32 	%f306, %f305;
	fma.rn.f32 	%f307, %f44, 0f3FB8AA3B, %f306;
	fma.rn.f32 	%f308, %f44, 0f32A57060, %f307;
	mov.b32 	%r51, %f304;
	shl.b32 	%r52, %r51, 23;
	mov.b32 	%f309, %r52;
	ex2.approx.ftz.f32 	%f310, %f308;
	mul.f32 	%f380, %f310, %f309;
	bra.uni 	$L__BB0_43;
$L__BB0_42:
	ex2.approx.ftz.f32 	%f311, %f7;
	mul.f32 	%f312, %f311, %f8;
	mul.f32 	%f380, %f44, %f312;
$L__BB0_43:
	add.f32 	%f313, %f380, %f3;
	mul.f32 	%f314, %f313, 0f40800000;
	st.global.f32 	[%rd5+56], %f314;
	shl.b32 	%r53, %r3, 2;
	mul.wide.s32 	%rd37, %r53, 4;
	add.s64 	%rd38, %rd6, %rd37;
	ld.global.f32 	%f315, [%rd38];
	mul.f32 	%f49, %f315, 0f40800000;
	abs.f32 	%f316, %f49;
	setp.lt.f32 	%p28, %f316, 0f3F800000;
	@%p28 bra 	$L__BB0_47;
	setp.gt.f32 	%p29, %f49, 0f00000000;
	@%p29 bra 	$L__BB0_46;
	fma.rn.f32 	%f317, %f49, 0fBBBB989D, 0f3F000000;
	cvt.sat.f32.f32 	%f318, %f317;
	mov.f32 	%f319, 0f4B400001;
	mov.f32 	%f320, 0f437C0000;
	fma.rm.f32 	%f321, %f318, %f320, %f319;
	add.f32 	%f322, %f321, 0fCB40007F;
	neg.f32 	%f323, %f322;
	fma.rn.f32 	%f324, %f49, 0fBFB8AA3B, %f323;
	fma.rn.f32 	%f325, %f49, 0fB2A57060, %f324;
	mov.b32 	%r54, %f321;
	shl.b32 	%r55, %r54, 23;
	mov.b32 	%f326, %r55;
	ex2.approx.ftz.f32 	%f327, %f325;
	neg.f32 	%f328, %f326;
	mul.f32 	%f381, %f327, %f328;
	bra.uni 	$L__BB0_48;
$L__BB0_46:
	fma.rn.f32 	%f329, %f49, 0f3BBB989D, 0f3F000000;
	cvt.sat.f32.f32 	%f330, %f329;
	mov.f32 	%f331, 0f4B400001;
	mov.f32 	%f332, 0f437C0000;
	fma.rm.f32 	%f333, %f330, %f332, %f331;
	add.f32 	%f334, %f333, 0fCB40007F;
	neg.f32 	%f335, %f334;
	fma.rn.f32 	%f336, %f49, 0f3FB8AA3B, %f335;
	fma.rn.f32 	%f337, %f49, 0f32A57060, %f336;
	mov.b32 	%r56, %f333;
	shl.b32 	%r57, %r56, 23;
	mov.b32 	%f338, %r57;
	ex2.approx.ftz.f32 	%f339, %f337;
	mul.f32 	%f381, %f339, %f338;
	bra.uni 	$L__BB0_48;
$L__BB0_47:
	ex2.approx.ftz.f32 	%f340, %f7;
	mul.f32 	%f341, %f340, %f8;
	mul.f32 	%f381, %f49, %f341;
$L__BB0_48:
	add.f32 	%f342, %f381, %f1;
	mul.f32 	%f343, %f342, 0f40800000;
	st.global.f32 	[%rd5+60], %f343;
	mul.lo.s32 	%r58, %r3, 9;
	mul.wide.s32 	%rd39, %r58, 4;
	add.s64 	%rd40, %rd6, %rd39;
	ld.global.f32 	%f344, [%rd40];
	mul.f32 	%f54, %f344, 0f40800000;
	abs.f32 	%f345, %f54;
	setp.lt.f32 	%p30, %f345, 0f3F800000;
	@%p30 bra 	$L__BB0_52;
	setp.gt.f32 	%p31, %f54, 0f00000000;
	@%p31 bra 	$L__BB0_51;
	fma.rn.f32 	%f346, %f54, 0fBBBB989D, 0f3F000000;
	cvt.sat.f32.f32 	%f347, %f346;
	mov.f32 	%f348, 0f4B400001;
	mov.f32 	%f349, 0f437C0000;
	fma.rm.f32 	%f350, %f347, %f349, %f348;
	add.f32 	%f351, %f350, 0fCB40007F;
	neg.f32 	%f352, %f351;
	fma.rn.f32 	%f353, %f54, 0fBFB8AA3B, %f352;
	fma.rn.f32 	%f354, %f54, 0fB2A57060, %f353;
	mov.b32 	%r59, %f350;
	shl.b32 	%r60, %r59, 23;
	mov.b32 	%f355, %r60;
	ex2.approx.ftz.f32 	%f356, %f354;
	neg.f32 	%f357, %f355;
	mul.f32 	%f382, %f356, %f357;
	bra.uni 	$L__BB0_53;
$L__BB0_51:
	fma.rn.f32 	%f358, %f54, 0f3BBB989D, 0f3F000000;
	cvt.sat.f32.f32 	%f359, %f358;
	mov.f32 	%f360, 0f4B400001;
	mov.f32 	%f361, 0f437C0000;
	fma.rm.f32 	%f362, %f359, %f361, %f360;
	add.f32 	%f363, %f362, 0fCB40007F;
	neg.f32 	%f364, %f363;
	fma.rn.f32 	%f365, %f54, 0f3FB8AA3B, %f364;
	fma.rn.f32 	%f366, %f54, 0f32A57060, %f365;
	mov.b32 	%r61, %f362;
	shl.b32 	%r62, %r61, 23;
	mov.b32 	%f367, %r62;
	ex2.approx.ftz.f32 	%f368, %f366;
	mul.f32 	%f382, %f368, %f367;
	bra.uni 	$L__BB0_53;
$L__BB0_52:
	ex2.approx.ftz.f32 	%f369, %f7;
	mul.f32 	%f370, %f369, %f8;
	mul.f32 	%f382, %f54, %f370;
$L__BB0_53:
	add.f32 	%f371, %f382, %f3;
	mul.f32 	%f372, %f371, 0f40800000;
	st.global.f32 	[%rd5+64], %f372;
$L__BB0_54:
	ret;

}
.entry _Z10nms_kernelPff(
	.param .u64 .ptr .align 1 _Z10nms_kernelPff_param_0,
	.param .f32 _Z10nms_kernelPff_param_1
)
{
	.reg .pred 	%p<11>;
	.reg .b32 	%r<13>;
	.reg .b32 	%f<37>;
	.reg .b64 	%rd<7>;

	ld.param.u64 	%rd4, [_Z10nms_kernelPff_param_0];
	ld.param.f32 	%f14, [_Z10nms_kernelPff_param_1];
	cvta.to.global.u64 	%rd1, %rd4;
	mov.u32 	%r5, %ntid.x;
	mov.u32 	%r6, %ctaid.x;
	mov.u32 	%r7, %tid.x;
	mad.lo.s32 	%r1, %r5, %r6, %r7;
	ld.global.f32 	%f15, [%rd1];
	cvt.rzi.s32.f32 	%r2, %f15;
	setp.ge.s32 	%p1, %r1, %r2;
	@%p1 bra 	$L__BB1_11;
	setp.lt.s32 	%p2, %r2, 1;
	@%p2 bra 	$L__BB1_11;
	shl.b32 	%r9, %r1, 4;
	mul.wide.s32 	%rd5, %r9, 4;
	add.s64 	%rd2, %rd1, %rd5;
	mov.b32 	%r12, 0;
$L__BB1_3:
	setp.eq.s32 	%p3, %r12, %r1;
	@%p3 bra 	$L__BB1_10;
	shl.b32 	%r10, %r12, 4;
	mul.wide.u32 	%rd6, %r10, 4;
	add.s64 	%rd3, %rd1, %rd6;
	ld.global.f32 	%f1, [%rd3+20];
	ld.global.f32 	%f2, [%rd2+20];
	setp.ltu.f32 	%p4, %f1, %f2;
	@%p4 bra 	$L__BB1_10;
	setp.eq.f32 	%p5, %f1, %f2;
	setp.lt.s32 	%p6, %r12, %r1;
	and.pred  	%p7, %p6, %p5;
	@%p7 bra 	$L__BB1_10;
	ld.global.f32 	%f3, [%rd2+4];
	ld.global.f32 	%f4, [%rd2+8];
	ld.global.f32 	%f5, [%rd2+12];
	ld.global.f32 	%f6, [%rd2+16];
	ld.global.f32 	%f7, [%rd3+4];
	ld.global.f32 	%f8, [%rd3+8];
	ld.global.f32 	%f9, [%rd3+12];
	ld.global.f32 	%f10, [%rd3+16];
	max.f32 	%f17, %f3, %f7;
	max.f32 	%f18, %f4, %f8;
	min.f32 	%f19, %f5, %f9;
	min.f32 	%f20, %f6, %f10;
	sub.f32 	%f21, %f19, %f17;
	max.f32 	%f22, %f21, 0f00000000;
	sub.f32 	%f23, %f20, %f18;
	max.f32 	%f24, %f23, 0f00000000;
	mul.f32 	%f11, %f22, %f24;
	setp.eq.f32 	%p8, %f11, 0f00000000;
	mov.f32 	%f36, 0f00000000;
	@%p8 bra 	$L__BB1_8;
	sub.f32 	%f25, %f5, %f3;
	max.f32 	%f26, %f25, 0f00000000;
	sub.f32 	%f27, %f6, %f4;
	max.f32 	%f28, %f27, 0f00000000;
	sub.f32 	%f29, %f9, %f7;
	max.f32 	%f30, %f29, 0f00000000;
	sub.f32 	%f31, %f10, %f8;
	max.f32 	%f32, %f31, 0f00000000;
	mul.f32 	%f33, %f30, %f32;
	fma.rn.f32 	%f34, %f26, %f28, %f33;
	sub.f32 	%f35, %f34, %f11;
	div.rn.f32 	%f36, %f11, %f35;
$L__BB1_8:
	setp.leu.f32 	%p9, %f36, %f14;
	@%p9 bra 	$L__BB1_10;
	mov.b32 	%r11, 0;
	st.global.u32 	[%rd2+24], %r11;
	bra.uni 	$L__BB1_11;
$L__BB1_10:
	add.s32 	%r12, %r12, 1;
	setp.ne.s32 	%p10, %r12, %r2;
	@%p10 bra 	$L__BB1_3;
$L__BB1_11:
	ret;

}


// ===== COMPILED SASS (sm_100) =====

	.target	sm_100

	.elftype	@"ET_EXEC"


//--------------------- .note.nv.tkinfo           --------------------------
	.section	.note.nv.tkinfo,"",@"SHT_NOTE"
	.sectionflags	@"SHF_NOTE_NV_TKINFO"
	.tkinfo
        /*0018*/ 	.word	0x00000002
        /*0030*/ 	.string	""
        /*0030*/ 	.string	"ptxas"
        /*0030*/ 	.string	"Cuda compilation tools, release 13.0, V13.0.88"
        /*0030*/ 	.string	"Build cuda_13.0.r13.0/compiler.36424714_0"
        /*0030*/ 	.string	"-arch sm_100 -m 64 "



//--------------------- .note.nv.cuinfo           --------------------------
	.section	.note.nv.cuinfo,"",@"SHT_NOTE"
	.sectionflags	@"SHF_NOTE_NV_CUINFO"
        /*0018*/ 	.short	0x0002
        /*001a*/ 	.short	0x0064
        /*001c*/ 	.short	0x0082
	.zero		2


//--------------------- .nv.info                  --------------------------
	.section	.nv.info,"",@"SHT_CUDA_INFO"
	.align	4


	//----- nvinfo : EIATTR_REGCOUNT
	.align		4
        /*0000*/ 	.byte	0x04, 0x2f
        /*0002*/ 	.short	(.L_1 - .L_0)
	.align		4
.L_0:
        /*0004*/ 	.word	index@(_Z10decode_gpuPfS_S_S_S_ifi)
        /*0008*/ 	.word	0x00000018


	//----- nvinfo : EIATTR_FRAME_SIZE
	.align		4
.L_1:
        /*000c*/ 	.byte	0x04, 0x11
        /*000e*/ 	.short	(.L_3 - .L_2)
	.align		4
.L_2:
        /*0010*/ 	.word	index@(_Z10decode_gpuPfS_S_S_S_ifi)
        /*0014*/ 	.word	0x00000000


	//----- nvinfo : EIATTR_REGCOUNT
	.align		4
.L_3:
        /*0018*/ 	.byte	0x04, 0x2f
        /*001a*/ 	.short	(.L_5 - .L_4)
	.align		4
.L_4:
        /*001c*/ 	.word	index@(_Z10nms_kernelPff)
        /*0020*/ 	.word	0x00000018


	//----- nvinfo : EIATTR_FRAME_SIZE
	.align		4
.L_5:
        /*0024*/ 	.byte	0x04, 0x11
        /*0026*/ 	.short	(.L_7 - .L_6)
	.align		4
.L_6:
        /*0028*/ 	.word	index@($__internal_0_$__cuda_sm3x_div_rn_noftz_f32_slowpath)
        /*002c*/ 	.word	0x00000000


	//----- nvinfo : EIATTR_FRAME_SIZE
	.align		4
.L_7:
        /*0030*/ 	.byte	0x04, 0x11
        /*0032*/ 	.short	(.L_9 - .L_8)
	.align		4
.L_8:
        /*0034*/ 	.word	index@(_Z10nms_kernelPff)
        /*0038*/ 	.word	0x00000000


	//----- nvinfo : EIATTR_MIN_STACK_SIZE
	.align		4
.L_9:
        /*003c*/ 	.byte	0x04, 0x12
        /*003e*/ 	.short	(.L_11 - .L_10)
	.align		4
.L_10:
        /*0040*/ 	.word	index@(_Z10nms_kernelPff)
        /*0044*/ 	.word	0x00000000


	//----- nvinfo : EIATTR_MIN_STACK_SIZE
	.align		4
.L_11:
        /*0048*/ 	.byte	0x04, 0x12
        /*004a*/ 	.short	(.L_13 - .L_12)
	.align		4
.L_12:
        /*004c*/ 	.word	index@(_Z10decode_gpuPfS_S_S_S_ifi)
        /*0050*/ 	.word	0x00000000
.L_13:


//--------------------- .nv.compat                --------------------------
	.section	.nv.compat,"",@"SHT_CUDA_COMPAT_INFO"
	.align	4
        /*0000*/ 	.byte	0x02, 0x09, 0x00, 0x00, 0x02, 0x02, 0x01, 0x00, 0x02, 0x05, 0x05, 0x00, 0x03, 0x07, 0x01, 0x01
        /*0010*/ 	.byte	0x02, 0x03, 0x00, 0x00, 0x02, 0x06, 0x01, 0x00, 0x04, 0x0b, 0x08, 0x00, 0x01, 0x00, 0x00, 0x00
        /*0020*/ 	.byte	0x00, 0x00, 0x00, 0x00


//--------------------- .nv.info._Z10nms_kernelPff --------------------------
	.section	.nv.info._Z10nms_kernelPff,"",@"SHT_CUDA_INFO"
	.sectionflags	@""
	.align	4


	//----- nvinfo : EIATTR_CUDA_API_VERSION
	.align		4
        /*0000*/ 	.byte	0x04, 0x37
        /*0002*/ 	.short	(.L_15 - .L_14)
.L_14:
        /*0004*/ 	.word	0x00000082


	//----- nvinfo : EIATTR_KPARAM_INFO
	.align		4
.L_15:
        /*0008*/ 	.byte	0x04, 0x17
        /*000a*/ 	.short	(.L_17 - .L_16)
.L_16:
        /*000c*/ 	.word	0x00000000
        /*0010*/ 	.short	0x0001
        /*0012*/ 	.short	0x0008
        /*0014*/ 	.byte	0x00, 0xf0, 0x11, 0x00


	//----- nvinfo : EIATTR_KPARAM_INFO
	.align		4
.L_17:
        /*0018*/ 	.byte	0x04, 0x17
        /*001a*/ 	.short	(.L_19 - .L_18)
.L_18:
        /*001c*/ 	.word	0x00000000
        /*0020*/ 	.short	0x0000
        /*0022*/ 	.short	0x0000
        /*0024*/ 	.byte	0x00, 0xf5, 0x21, 0x00


	//----- nvinfo : EIATTR_SPARSE_MMA_MASK
	.align		4
.L_19:
        /*0028*/ 	.byte	0x03, 0x50
        /*002a*/ 	.short	0x0000


	//----- nvinfo : EIATTR_MAXREG_COUNT
	.align		4
        /*002c*/ 	.byte	0x03, 0x1b
        /*002e*/ 	.short	0x00ff


	//----- nvinfo : EIATTR_MERCURY_ISA_VERSION
	.align		4
        /*0030*/ 	.byte	0x03, 0x5f
        /*0032*/ 	.short	0x0101


	//----- nvinfo : EIATTR_VRC_CTA_INIT_COUNT
	.align		4
        /*0034*/ 	.byte	0x02, 0x4a
	.zero		1
	.zero		1


	//----- nvinfo : EIATTR_EXIT_INSTR_OFFSETS
	.align		4
        /*0038*/ 	.byte	0x04, 0x1c
        /*003a*/ 	.short	(.L_21 - .L_20)


	//   ....[0]....
.L_20:
        /*003c*/ 	.word	0x000000a0


	//   ....[1]....
        /*0040*/ 	.word	0x000000c0


	//   ....[2]....
        /*0044*/ 	.word	0x00000520


	//   ....[3]....
        /*0048*/ 	.word	0x00000540


	//----- nvinfo : EIATTR_CRS_STACK_SIZE
	.align		4
.L_21:
        /*004c*/ 	.byte	0x04, 0x1e
        /*004e*/ 	.short	(.L_23 - .L_22)
.L_22:
        /*0050*/ 	.word	0x00000000


	//----- nvinfo : EIATTR_CBANK_PARAM_SIZE
	.align		4
.L_23:
        /*0054*/ 	.byte	0x03, 0x19
        /*0056*/ 	.short	0x000c


	//----- nvinfo : EIATTR_PARAM_CBANK
	.align		4
        /*0058*/ 	.byte	0x04, 0x0a
        /*005a*/ 	.short	(.L_25 - .L_24)
	.align		4
.L_24:
        /*005c*/ 	.word	index@(.nv.constant0._Z10nms_kernelPff)
        /*0060*/ 	.short	0x0380
        /*0062*/ 	.short	0x000c


	//----- nvinfo : EIATTR_SW_WAR
	.align		4
.L_25:
        /*0064*/ 	.byte	0x04, 0x36
        /*0066*/ 	.short	(.L_27 - .L_26)
.L_26:
        /*0068*/ 	.word	0x00000008
.L_27:


//--------------------- .nv.info._Z10decode_gpuPfS_S_S_S_ifi --------------------------
	.section	.nv.info._Z10decode_gpuPfS_S_S_S_ifi,"",@"SHT_CUDA_INFO"
	.sectionflags	@""
	.align	4


	//----- nvinfo : EIATTR_CUDA_API_VERSION
	.align		4
        /*0000*/ 	.byte	0x04, 0x37
        /*0002*/ 	.short	(.L_29 - .L_28)
.L_28:
        /*0004*/ 	.word	0x00000082


	//----- nvinfo : EIATTR_KPARAM_INFO
	.align		4
.L_29:
        /*0008*/ 	.byte	0x04, 0x17
        /*000a*/ 	.short	(.L_31 - .L_30)
.L_30:
        /*000c*/ 	.word	0x00000000
        /*0010*/ 	.short	0x0007
        /*0012*/ 	.short	0x0030
        /*0014*/ 	.byte	0x00, 0xf0, 0x11, 0x00


	//----- nvinfo : EIATTR_KPARAM_INFO
	.align		4
.L_31:
        /*0018*/ 	.byte	0x04, 0x17
        /*001a*/ 	.short	(.L_33 - .L_32)
.L_32:
        /*001c*/ 	.word	0x00000000
        /*0020*/ 	.short	0x0006
        /*0022*/ 	.short	0x002c
        /*0024*/ 	.byte	0x00, 0xf0, 0x11, 0x00


	//----- nvinfo : EIATTR_KPARAM_INFO
	.align		4
.L_33:
        /*0028*/ 	.byte	0x04, 0x17
        /*002a*/ 	.short	(.L_35 - .L_34)
.L_34:
        /*002c*/ 	.word	0x00000000
        /*0030*/ 	.short	0x0005
        /*0032*/ 	.short	0x0028
        /*0034*/ 	.byte	0x00, 0xf0, 0x11, 0x00


	//----- nvinfo : EIATTR_KPARAM_INFO
	.align		4
.L_35:
        /*0038*/ 	.byte	0x04, 0x17
        /*003a*/ 	.short	(.L_37 - .L_36)
.L_36:
        /*003c*/ 	.word	0x00000000
        /*0040*/ 	.short	0x0004
        /*0042*/ 	.short	0x0020
        /*0044*/ 	.byte	0x00, 0xf5, 0x21, 0x00


	//----- nvinfo : EIATTR_KPARAM_INFO
	.align		4
.L_37:
        /*0048*/ 	.byte	0x04, 0x17
        /*004a*/ 	.short	(.L_39 - .L_38)
.L_38:
        /*004c*/ 	.word	0x00000000
        /*0050*/ 	.short	0x0003
        /*0052*/ 	.short	0x0018
        /*0054*/ 	.byte	0x00, 0xf5, 0x21, 0x00


	//----- nvinfo : EIATTR_KPARAM_INFO
	.align		4
.L_39:
        /*0058*/ 	.byte	0x04, 0x17
        /*005a*/ 	.short	(.L_41 - .L_40)
.L_40:
        /*005c*/ 	.word	0x00000000
        /*0060*/ 	.short	0x0002
        /*0062*/ 	.short	0x0010
        /*0064*/ 	.byte	0x00, 0xf5, 0x21, 0x00


	//----- nvinfo : EIATTR_KPARAM_INFO
	.align		4
.L_41:
        /*0068*/ 	.byte	0x04, 0x17
        /*006a*/ 	.short	(.L_43 - .L_42)
.L_42:
        /*006c*/ 	.word	0x00000000
        /*0070*/ 	.short	0x0001
        /*0072*/ 	.short	0x0008
        /*0074*/ 	.byte	0x00, 0xf5, 0x21, 0x00


	//----- nvinfo : EIATTR_KPARAM_INFO
	.align		4
.L_43:
        /*0078*/ 	.byte	0x04, 0x17
        /*007a*/ 	.short	(.L_45 - .L_44)
.L_44:
        /*007c*/ 	.word	0x00000000
        /*0080*/ 	.short	0x0000
        /*0082*/ 	.short	0x0000
        /*0084*/ 	.byte	0x00, 0xf5, 0x21, 0x00


	//----- nvinfo : EIATTR_SPARSE_MMA_MASK
	.align		4
.L_45:
        /*0088*/ 	.byte	0x03, 0x50
        /*008a*/ 	.short	0x0000


	//----- nvinfo : EIATTR_MAXREG_COUNT
	.align		4
        /*008c*/ 	.byte	0x03, 0x1b
        /*008e*/ 	.short	0x00ff


	//----- nvinfo : EIATTR_MERCURY_ISA_VERSION
	.align		4
        /*0090*/ 	.byte	0x03, 0x5f
        /*0092*/ 	.short	0x0101


	//----- nvinfo : EIATTR_VRC_CTA_INIT_COUNT
	.align		4
        /*0094*/ 	.byte	0x02, 0x4a
	.zero		1
	.zero		1


	//----- nvinfo : EIATTR_EXIT_INSTR_OFFSETS
	.align		4
        /*0098*/ 	.byte	0x04, 0x1c
        /*009a*/ 	.short	(.L_47 - .L_46)


	//   ....[0]....
.L_46:
        /*009c*/ 	.word	0x00000070


	//   ....[1]....
        /*00a0*/ 	.word	0x00000120


	//   ....[2]....
        /*00a4*/ 	.word	0x00000490


	//   ....[3]....
        /*00a8*/ 	.word	0x00001c20


	//----- nvinfo : EIATTR_CRS_STACK_SIZE
	.align		4
.L_47:
        /*00ac*/ 	.byte	0x04, 0x1e
        /*00ae*/ 	.short	(.L_49 - .L_48)
.L_48:
        /*00b0*/ 	.word	0x00000000


	//----- nvinfo : EIATTR_CBANK_PARAM_SIZE
	.align		4
.L_49:
        /*00b4*/ 	.byte	0x03, 0x19
        /*00b6*/ 	.short	0x0034


	//----- nvinfo : EIATTR_PARAM_CBANK
	.align		4
        /*00b8*/ 	.byte	0x04, 0x0a
        /*00ba*/ 	.short	(.L_51 - .L_50)
	.align		4
.L_50:
        /*00bc*/ 	.word	index@(.nv.constant0._Z10decode_gpuPfS_S_S_S_ifi)
        /*00c0*/ 	.short	0x0380
        /*00c2*/ 	.short	0x0034


	//----- nvinfo : EIATTR_SW_WAR
	.align		4
.L_51:
        /*00c4*/ 	.byte	0x04, 0x36
        /*00c6*/ 	.short	(.L_53 - .L_52)
.L_52:
        /*00c8*/ 	.word	0x00000008
.L_53:


//--------------------- .nv.callgraph             --------------------------
	.section	.nv.callgraph,"",@"SHT_CUDA_CALLGRAPH"
	.align	4
	.sectionentsize	8
	.align		4
        /*0000*/ 	.word	0x00000000
	.align		4
        /*0004*/ 	.word	0xffffffff
	.align		4
        /*0008*/ 	.word	0x00000000
	.align		4
        /*000c*/ 	.word	0xfffffffe
	.align		4
        /*0010*/ 	.word	0x00000000
	.align		4
        /*0014*/ 	.word	0xfffffffd
	.align		4
        /*0018*/ 	.word	0x00000000
	.align		4
        /*001c*/ 	.word	0xfffffffc


//--------------------- .text._Z10nms_kernelPff   --------------------------
	.section	.text._Z10nms_kernelPff,"ax",@progbits
	.align	128
.text._Z10nms_kernelPff:
        .type           _Z10nms_kernelPff,@function
        .size           _Z10nms_kernelPff,(.L_x_58 - _Z10nms_kernelPff)
        .other          _Z10nms_kernelPff,@"STO_CUDA_ENTRY STV_DEFAULT"
_Z10nms_kernelPff:
[----:B------:R-:W-:Y:S08]  /*0000*/  LDC R1, c[0x0][0x37c] ;  /* 0x0000df00ff017b82 */ /* 0x000ff00000000800 */
[----:B------:R-:W0:Y:S01]  /*0010*/  LDC.64 R4, c[0x0][0x380] ;  /* 0x0000e000ff047b82 */ /* 0x000e220000000a00 */
[----:B------:R-:W0:Y:S02]  /*0020*/  LDCU.64 UR4, c[0x0][0x358] ;  /* 0x00006b00ff0477ac */ /* 0x000e240008000a00 */
[----:B0-----:R-:W2:Y:S01]  /*0030*/  LDG.E R2, desc[UR4][R4.64] ;  /* 0x0000000404027981 */ /* 0x001ea2000c1e1900 */
[----:B------:R-:W0:Y:S01]  /*0040*/  LDCU UR6, c[0x0][0x360] ;  /* 0x00006c00ff0677ac */ /* 0x000e220008000800 */
[----:B------:R-:W0:Y:S01]  /*0050*/  S2R R9, SR_CTAID.X ;  /* 0x0000000000097919 */ /* 0x000e220000002500 */
[----:B------:R-:W0:Y:S02]  /*0060*/  S2R R0, SR_TID.X ;  /* 0x0000000000007919 */ /* 0x000e240000002100 */
[----:B0-----:R-:W-:Y:S01]  /*0070*/  IMAD R9, R9, UR6, R0 ;  /* 0x0000000609097c24 */ /* 0x001fe2000f8e0200 */
[----:B--2---:R-:W0:Y:S04]  /*0080*/  F2I.TRUNC.NTZ R2, R2 ;  /* 0x0000000200027305 */ /* 0x004e28000020f100 */
[----:B0-----:R-:W-:-:S13]  /*0090*/  ISETP.GE.AND P0, PT, R9, R2, PT ;  /* 0x000000020900720c */ /* 0x001fda0003f06270 */
[----:B------:R-:W-:Y:S05]  /*00a0*/  @P0 EXIT ;  /* 0x000000000000094d */ /* 0x000fea0003800000 */
[----:B------:R-:W-:-:S13]  /*00b0*/  ISETP.GE.AND P0, PT, R2, 0x1, PT ;  /* 0x000000010200780c */ /* 0x000fda0003f06270 */
[----:B------:R-:W-:Y:S05]  /*00c0*/  @!P0 EXIT ;  /* 0x000000000000894d */ /* 0x000fea0003800000 */
[----:B------:R-:W0:Y:S01]  /*00d0*/  LDC.64 R6, c[0x0][0x380] ;  /* 0x0000e000ff067b82 */ /* 0x000e220000000a00 */
[----:B------:R-:W-:Y:S01]  /*00e0*/  IMAD.SHL.U32 R3, R9, 0x10, RZ ;  /* 0x0000001009037824 */ /* 0x000fe200078e00ff */
[----:B------:R-:W1:Y:S01]  /*00f0*/  LDCU UR6, c[0x0][0x388] ;  /* 0x00007100ff0677ac */ /* 0x000e620008000800 */
[----:B------:R-:W-:-:S05]  /*0100*/  IMAD.MOV.U32 R8, RZ, RZ, RZ ;  /* 0x000000ffff087224 */ /* 0x000fca00078e00ff */
[----:B------:R-:W2:Y:S01]  /*0110*/  LDC.64 R4, c[0x0][0x380] ;  /* 0x0000e000ff047b82 */ /* 0x000ea20000000a00 */
[----:B01----:R-:W-:-:S07]  /*0120*/  IMAD.WIDE R6, R3, 0x4, R6 ;  /* 0x0000000403067825 */ /* 0x003fce00078e0206 */
.L_x_6:
[----:B------:R-:W-:Y:S01]  /*0130*/  ISETP.NE.AND P0, PT, R8, R9, PT ;  /* 0x000000090800720c */ /* 0x000fe20003f05270 */
[----:B------:R-:W-:-:S12]  /*0140*/  BSSY.RECONVERGENT B0, `(.L_x_0) ;  /* 0x000003a000007945 */ /* 0x000fd80003800200 */
[----:B------:R-:W-:Y:S05]  /*0150*/  @!P0 BRA `(.L_x_1) ;  /* 0x0000000000e08947 */ /* 0x000fea0003800000 */
[----:B------:R-:W-:Y:S01]  /*0160*/  IMAD.SHL.U32 R11, R8, 0x10, RZ ;  /* 0x00000010080b7824 */ /* 0x000fe200078e00ff */
[----:B------:R-:W3:Y:S03]  /*0170*/  LDG.E R3, desc[UR4][R6.64+0x14] ;  /* 0x0000140406037981 */ /* 0x000ee6000c1e1900 */
[----:B--2---:R-:W-:-:S05]  /*0180*/  IMAD.WIDE.U32 R10, R11, 0x4, R4 ;  /* 0x000000040b0a7825 */ /* 0x004fca00078e0004 */
[----:B------:R-:W3:Y:S02]  /*0190*/  LDG.E R0, desc[UR4][R10.64+0x14] ;  /* 0x000014040a007981 */ /* 0x000ee4000c1e1900 */
[----:B---3--:R-:W-:-:S04]  /*01a0*/  FSETP.NEU.AND P0, PT, R0, R3, PT ;  /* 0x000000030000720b */ /* 0x008fc80003f0d000 */
[----:B------:R-:W-:-:S04]  /*01b0*/  ISETP.LT.AND P0, PT, R8, R9, !P0 ;  /* 0x000000090800720c */ /* 0x000fc80004701270 */
[----:B------:R-:W-:-:S13]  /*01c0*/  FSETP.LTU.OR P0, PT, R0, R3, P0 ;  /* 0x000000030000720b */ /* 0x000fda0000709400 */
[----:B------:R-:W-:Y:S05]  /*01d0*/  @P0 BRA `(.L_x_1) ;  /* 0x0000000000c00947 */ /* 0x000fea0003800000 */
[----:B------:R-:W2:Y:S04]  /*01e0*/  LDG.E R18, desc[UR4][R10.64+0x4] ;  /* 0x000004040a127981 */ /* 0x000ea8000c1e1900 */
[----:B------:R-:W3:Y:S04]  /*01f0*/  LDG.E R19, desc[UR4][R10.64+0x8] ;  /* 0x000008040a137981 */ /* 0x000ee8000c1e1900 */
[----:B------:R-:W4:Y:S04]  /*0200*/  LDG.E R21, desc[UR4][R10.64+0xc] ;  /* 0x00000c040a157981 */ /* 0x000f28000c1e1900 */
[----:B------:R0:W5:Y:S04]  /*0210*/  LDG.E R20, desc[UR4][R10.64+0x10] ;  /* 0x000010040a147981 */ /* 0x000168000c1e1900 */
[----:B------:R-:W2:Y:S04]  /*0220*/  LDG.E R3, desc[UR4][R6.64+0x4] ;  /* 0x0000040406037981 */ /* 0x000ea8000c1e1900 */
[----:B------:R-:W4:Y:S04]  /*0230*/  LDG.E R14, desc[UR4][R6.64+0xc] ;  /* 0x00000c04060e7981 */ /* 0x000f28000c1e1900 */
[----:B------:R-:W3:Y:S04]  /*0240*/  LDG.E R12, desc[UR4][R6.64+0x8] ;  /* 0x00000804060c7981 */ /* 0x000ee8000c1e1900 */
[----:B------:R-:W5:Y:S01]  /*0250*/  LDG.E R13, desc[UR4][R6.64+0x10] ;  /* 0x00001004060d7981 */ /* 0x000f62000c1e1900 */
[----:B------:R-:W-:Y:S01]  /*0260*/  BSSY.RECONVERGENT B1, `(.L_x_2) ;  /* 0x0000025000017945 */ /* 0x000fe20003800200 */
[----:B0-----:R-:W-:Y:S01]  /*0270*/  IMAD.MOV.U32 R10, RZ, RZ, RZ ;  /* 0x000000ffff0a7224 */ /* 0x001fe200078e00ff */
[----:B--2---:R-:W-:-:S02]  /*0280*/  FMNMX R0, R3, R18, !PT ;  /* 0x0000001203007209 */ /* 0x004fc40007800000 */
[----:B----4-:R-:W-:Y:S02]  /*0290*/  FMNMX R17, R14, R21, PT ;  /* 0x000000150e117209 */ /* 0x010fe40003800000 */
[----:B---3--:R-:W-:-:S03]  /*02a0*/  FMNMX R15, R12, R19, !PT ;  /* 0x000000130c0f7209 */ /* 0x008fc60007800000 */
[----:B------:R-:W-:Y:S01]  /*02b0*/  FADD R0, -R0, R17 ;  /* 0x0000001100007221 */ /* 0x000fe20000000100 */
[----:B-----5:R-:W-:-:S04]  /*02c0*/  FMNMX R16, R13, R20, PT ;  /* 0x000000140d107209 */ /* 0x020fc80003800000 */
[----:B------:R-:W-:Y:S01]  /*02d0*/  FMNMX R0, RZ, R0, !PT ;  /* 0x00000000ff007209 */ /* 0x000fe20007800000 */
[----:B------:R-:W-:-:S05]  /*02e0*/  FADD R15, -R15, R16 ;  /* 0x000000100f0f7221 */ /* 0x000fca0000000100 */
[----:B------:R-:W-:-:S05]  /*02f0*/  FMNMX R15, RZ, R15, !PT ;  /* 0x0000000fff0f7209 */ /* 0x000fca0007800000 */
[----:B------:R-:W-:-:S05]  /*0300*/  FMUL R0, R0, R15 ;  /* 0x0000000f00007220 */ /* 0x000fca0000400000 */
[----:B------:R-:W-:-:S13]  /*0310*/  FSETP.NEU.AND P0, PT, R0, RZ, PT ;  /* 0x000000ff0000720b */ /* 0x000fda0003f0d000 */
[----:B------:R-:W-:Y:S05]  /*0320*/  @!P0 BRA `(.L_x_3) ;  /* 0x0000000000608947 */ /* 0x000fea0003800000 */
[----:B------:R-:W-:Y:S01]  /*0330*/  FADD R10, -R18, R21 ;  /* 0x00000015120a7221 */ /* 0x000fe20000000100 */
[----:B------:R-:W-:Y:S01]  /*0340*/  FADD R11, -R19, R20 ;  /* 0x00000014130b7221 */ /* 0x000fe20000000100 */
[----:B------:R-:W-:Y:S01]  /*0350*/  FADD R3, -R3, R14 ;  /* 0x0000000e03037221 */ /* 0x000fe20000000100 */
[----:B------:R-:W-:Y:S01]  /*0360*/  FADD R12, -R12, R13 ;  /* 0x0000000d0c0c7221 */ /* 0x000fe20000000100 */
[----:B------:R-:W-:Y:S01]  /*0370*/  BSSY.RECONVERGENT B2, `(.L_x_3) ;  /* 0x0000013000027945 */ /* 0x000fe20003800200 */
[----:B------:R-:W-:Y:S02]  /*0380*/  FMNMX R10, RZ, R10, !PT ;  /* 0x0000000aff0a7209 */ /* 0x000fe40007800000 */
[----:B------:R-:W-:Y:S02]  /*0390*/  FMNMX R11, RZ, R11, !PT ;  /* 0x0000000bff0b7209 */ /* 0x000fe40007800000 */
[----:B------:R-:W-:Y:S02]  /*03a0*/  FMNMX R3, RZ, R3, !PT ;  /* 0x00000003ff037209 */ /* 0x000fe40007800000 */
[----:B------:R-:W-:Y:S01]  /*03b0*/  FMNMX R12, RZ, R12, !PT ;  /* 0x0000000cff0c7209 */ /* 0x000fe20007800000 */
[----:B------:R-:W-:-:S04]  /*03c0*/  FMUL R10, R10, R11 ;  /* 0x0000000b0a0a7220 */ /* 0x000fc80000400000 */
[----:B------:R-:W-:-:S04]  /*03d0*/  FFMA R3, R3, R12, R10 ;  /* 0x0000000c03037223 */ /* 0x000fc8000000000a */
[----:B------:R-:W-:-:S04]  /*03e0*/  FADD R14, -R0, R3 ;  /* 0x00000003000e7221 */ /* 0x000fc80000000100 */
[----:B------:R-:W0:Y:S08]  /*03f0*/  MUFU.RCP R3, R14 ;  /* 0x0000000e00037308 */ /* 0x000e300000001000 */
[----:B------:R-:W1:Y:S01]  /*0400*/  FCHK P0, R0, R14 ;  /* 0x0000000e00007302 */ /* 0x000e620000000000 */
[----:B0-----:R-:W-:-:S04]  /*0410*/  FFMA R10, -R14, R3, 1 ;  /* 0x3f8000000e0a7423 */ /* 0x001fc80000000103 */
[----:B------:R-:W-:-:S04]  /*0420*/  FFMA R3, R3, R10, R3 ;  /* 0x0000000a03037223 */ /* 0x000fc80000000003 */
[----:B------:R-:W-:-:S04]  /*0430*/  FFMA R10, R0, R3, RZ ;  /* 0x00000003000a7223 */ /* 0x000fc800000000ff */
[----:B------:R-:W-:-:S04]  /*0440*/  FFMA R11, -R14, R10, R0 ;  /* 0x0000000a0e0b7223 */ /* 0x000fc80000000100 */
[----:B------:R-:W-:Y:S01]  /*0450*/  FFMA R10, R3, R11, R10 ;  /* 0x0000000b030a7223 */ /* 0x000fe2000000000a */
[----:B-1----:R-:W-:Y:S06]  /*0460*/  @!P0 BRA `(.L_x_4) ;  /* 0x00000000000c8947 */ /* 0x002fec0003800000 */
[----:B------:R-:W-:-:S07]  /*0470*/  MOV R10, 0x490 ;  /* 0x00000490000a7802 */ /* 0x000fce0000000f00 */
[----:B------:R-:W-:Y:S05]  /*0480*/  CALL.REL.NOINC `($__internal_0_$__cuda_sm3x_div_rn_noftz_f32_slowpath) ;  /* 0x0000000000307944 */ /* 0x000fea0003c00000 */
[----:B------:R-:W-:-:S07]  /*0490*/  IMAD.MOV.U32 R10, RZ, RZ, R0 ;  /* 0x000000ffff0a7224 */ /* 0x000fce00078e0000 */
.L_x_4:
[----:B------:R-:W-:Y:S05]  /*04a0*/  BSYNC.RECONVERGENT B2 ;  /* 0x0000000000027941 */ /* 0x000fea0003800200 */
.L_x_3:
[----:B------:R-:W-:Y:S05]  /*04b0*/  BSYNC.RECONVERGENT B1 ;  /* 0x0000000000017941 */ /* 0x000fea0003800200 */
.L_x_2:
[----:B------:R-:W-:-:S13]  /*04c0*/  FSETP.GT.AND P0, PT, R10, UR6, PT ;  /* 0x000000060a007c0b */ /* 0x000fda000bf04000 */
[----:B------:R-:W-:Y:S05]  /*04d0*/  @P0 BRA `(.L_x_5) ;  /* 0x0000000000140947 */ /* 0x000fea0003800000 */
.L_x_1:
[----:B------:R-:W-:Y:S05]  /*04e0*/  BSYNC.RECONVERGENT B0 ;  /* 0x0000000000007941 */ /* 0x000fea0003800200 */
.L_x_0:
[----:B------:R-:W-:-:S05]  /*04f0*/  VIADD R8, R8, 0x1 ;  /* 0x0000000108087836 */ /* 0x000fca0000000000 */
[----:B------:R-:W-:-:S13]  /*0500*/  ISETP.NE.AND P0, PT, R8, R2, PT ;  /* 0x000000020800720c */ /* 0x000fda0003f05270 */
[----:B------:R-:W-:Y:S05]  /*0510*/  @P0 BRA `(.L_x_6) ;  /* 0xfffffffc00040947 */ /* 0x000fea000383ffff */
[----:B------:R-:W-:Y:S05]  /*0520*/  EXIT ;  /* 0x000000000000794d */ /* 0x000fea0003800000 */
.L_x_5:
[----:B------:R-:W-:Y:S01]  /*0530*/  STG.E desc[UR4][R6.64+0x18], RZ ;  /* 0x000018ff06007986 */ /* 0x000fe2000c101904 */
[----:B------:R-:W-:Y:S05]  /*0540*/  EXIT ;  /* 0x000000000000794d */ /* 0x000fea0003800000 */
        .weak           $__internal_0_$__cuda_sm3x_div_rn_noftz_f32_slowpath
        .type           $__internal_0_$__cuda_sm3x_div_rn_noftz_f32_slowpath,@function
        .size           $__internal_0_$__cuda_sm3x_div_rn_noftz_f32_slowpath,(.L_x_58 - $__internal_0_$__cuda_sm3x_div_rn_noftz_f32_slowpath)
$__internal_0_$__cuda_sm3x_div_rn_noftz_f32_slowpath:
[----:B------:R-:W-:Y:S01]  /*0550*/  SHF.R.U32.HI R12, RZ, 0x17, R14 ;  /* 0x00000017ff0c7819 */ /* 0x000fe2000001160e */
[----:B------:R-:W-:Y:S01]  /*0560*/  BSSY.RECONVERGENT B3, `(.L_x_7) ;  /* 0x0000064000037945 */ /* 0x000fe20003800200 */
[--C-:B------:R-:W-:Y:S01]  /*0570*/  SHF.R.U32.HI R3, RZ, 0x17, R0.reuse ;  /* 0x00000017ff037819 */ /* 0x100fe20000011600 */
[----:B------:R-:W-:Y:S01]  /*0580*/  IMAD.MOV.U32 R13, RZ, RZ, R0 ;  /* 0x000000ffff0d7224 */ /* 0x000fe200078e0000 */
[----:B------:R-:W-:Y:S02]  /*0590*/  LOP3.LUT R12, R12, 0xff, RZ, 0xc0, !PT ;  /* 0x000000ff0c0c7812 */ /* 0x000fe400078ec0ff */
[----:B------:R-:W-:-:S03]  /*05a0*/  LOP3.LUT R16, R3, 0xff, RZ, 0xc0, !PT ;  /* 0x000000ff03107812 */ /* 0x000fc600078ec0ff */
[----:B------:R-:W-:Y:S02]  /*05b0*/  VIADD R17, R12, 0xffffffff ;  /* 0xffffffff0c117836 */ /* 0x000fe40000000000 */
[----:B------:R-:W-:-:S03]  /*05c0*/  VIADD R15, R16, 0xffffffff ;  /* 0xffffffff100f7836 */ /* 0x000fc60000000000 */
[----:B------:R-:W-:-:S04]  /*05d0*/  ISETP.GT.U32.AND P0, PT, R17, 0xfd, PT ;  /* 0x000000fd1100780c */ /* 0x000fc80003f04070 */
[----:B------:R-:W-:-:S13]  /*05e0*/  ISETP.GT.U32.OR P0, PT, R15, 0xfd, P0 ;  /* 0x000000fd0f00780c */ /* 0x000fda0000704470 */
[----:B------:R-:W-:Y:S01]  /*05f0*/  @!P0 IMAD.MOV.U32 R11, RZ, RZ, RZ ;  /* 0x000000ffff0b8224 */ /* 0x000fe200078e00ff */
[----:B------:R-:W-:Y:S06]  /*0600*/  @!P0 BRA `(.L_x_8) ;  /* 0x0000000000608947 */ /* 0x000fec0003800000 */
[----:B------:R-:W-:Y:S01]  /*0610*/  FSETP.GTU.FTZ.AND P0, PT, |R0|, +INF , PT ;  /* 0x7f8000000000780b */ /* 0x000fe20003f1c200 */
[----:B------:R-:W-:Y:S01]  /*0620*/  IMAD.MOV.U32 R3, RZ, RZ, R14 ;  /* 0x000000ffff037224 */ /* 0x000fe200078e000e */
[----:B------:R-:W-:-:S04]  /*0630*/  FSETP.GTU.FTZ.AND P1, PT, |R14|, +INF , PT ;  /* 0x7f8000000e00780b */ /* 0x000fc80003f3c200 */
[----:B------:R-:W-:-:S13]  /*0640*/  PLOP3.LUT P0, PT, P0, P1, PT, 0xf8, 0x8f ;  /* 0x00000000008f781c */ /* 0x000fda0000703f70 */
[----:B------:R-:W-:Y:S05]  /*0650*/  @P0 BRA `(.L_x_9) ;  /* 0x00000004004c0947 */ /* 0x000fea0003800000 */
[----:B------:R-:W-:-:S13]  /*0660*/  LOP3.LUT P0, RZ, R14, 0x7fffffff, R13, 0xc8, !PT ;  /* 0x7fffffff0eff7812 */ /* 0x000fda000780c80d */
[----:B------:R-:W-:Y:S05]  /*0670*/  @!P0 BRA `(.L_x_10) ;  /* 0x00000004003c8947 */ /* 0x000fea0003800000 */
[C---:B------:R-:W-:Y:S02]  /*0680*/  FSETP.NEU.FTZ.AND P2, PT, |R0|.reuse, +INF , PT ;  /* 0x7f8000000000780b */ /* 0x040fe40003f5d200 */
[----:B------:R-:W-:Y:S02]  /*0690*/  FSETP.NEU.FTZ.AND P1, PT, |R3|, +INF , PT ;  /* 0x7f8000000300780b */ /* 0x000fe40003f3d200 */
[----:B------:R-:W-:-:S11]  /*06a0*/  FSETP.NEU.FTZ.AND P0, PT, |R0|, +INF , PT ;  /* 0x7f8000000000780b */ /* 0x000fd60003f1d200 */
[----:B------:R-:W-:Y:S05]  /*06b0*/  @!P1 BRA !P2, `(.L_x_10) ;  /* 0x00000004002c9947 */ /* 0x000fea0005000000 */
[----:B------:R-:W-:-:S04]  /*06c0*/  LOP3.LUT P2, RZ, R13, 0x7fffffff, RZ, 0xc0, !PT ;  /* 0x7fffffff0dff7812 */ /* 0x000fc8000784c0ff */
[----:B------:R-:W-:-:S13]  /*06d0*/  PLOP3.LUT P1, PT, P1, P2, PT, 0x2f, 0xf2 ;  /* 0x0000000000f2781c */ /* 0x000fda0000f24577 */
[----:B------:R-:W-:Y:S05]  /*06e0*/  @P1 BRA `(.L_x_11) ;  /* 0x0000000400181947 */ /* 0x000fea0003800000 */
[----:B------:R-:W-:-:S04]  /*06f0*/  LOP3.LUT P1, RZ, R14, 0x7fffffff, RZ, 0xc0, !PT ;  /* 0x7fffffff0eff7812 */ /* 0x000fc8000782c0ff */
[----:B------:R-:W-:-:S13]  /*0700*/  PLOP3.LUT P0, PT, P0, P1, PT, 0x2f, 0xf2 ;  /* 0x0000000000f2781c */ /* 0x000fda0000702577 */
[----:B------:R-:W-:Y:S05]  /*0710*/  @P0 BRA `(.L_x_12) ;  /* 0x0000000400000947 */ /* 0x000fea0003800000 */
[----:B------:R-:W-:Y:S02]  /*0720*/  ISETP.GE.AND P0, PT, R15, RZ, PT ;  /* 0x000000ff0f00720c */ /* 0x000fe40003f06270 */
[----:B------:R-:W-:-:S11]  /*0730*/  ISETP.GE.AND P1, PT, R17, RZ, PT ;  /* 0x000000ff1100720c */ /* 0x000fd60003f26270 */
[----:B------:R-:W-:Y:S02]  /*0740*/  @P0 IMAD.MOV.U32 R11, RZ, RZ, RZ ;  /* 0x000000ffff0b0224 */ /* 0x000fe400078e00ff */
[----:B------:R-:W-:Y:S01]  /*0750*/  @!P0 FFMA R13, R0, 1.84467440737095516160e+19, RZ ;  /* 0x5f800000000d8823 */ /* 0x000fe200000000ff */
[----:B------:R-:W-:Y:S02]  /*0760*/  @!P0 IMAD.MOV.U32 R11, RZ, RZ, -0x40 ;  /* 0xffffffc0ff0b8424 */ /* 0x000fe400078e00ff */
[----:B------:R-:W-:Y:S02]  /*0770*/  @!P1 FFMA R14, R3, 1.84467440737095516160e+19, RZ ;  /* 0x5f800000030e9823 */ /* 0x000fe400000000ff */
[----:B------:R-:W-:-:S07]  /*0780*/  @!P1 VIADD R11, R11, 0x40 ;  /* 0x000000400b0b9836 */ /* 0x000fce0000000000 */
.L_x_8:
[----:B------:R-:W-:Y:S01]  /*0790*/  LEA R3, R12, 0xc0800000, 0x17 ;  /* 0xc08000000c037811 */ /* 0x000fe200078eb8ff */
[----:B------:R-:W-:Y:S04]  /*07a0*/  BSSY.RECONVERGENT B4, `(.L_x_13) ;  /* 0x0000036000047945 */ /* 0x000fe80003800200 */
[----:B------:R-:W-:Y:S02]  /*07b0*/  IMAD.IADD R14, R14, 0x1, -R3 ;  /* 0x000000010e0e7824 */ /* 0x000fe400078e0a03 */
[----:B------:R-:W-:Y:S02]  /*07c0*/  VIADD R3, R16, 0xffffff81 ;  /* 0xffffff8110037836 */ /* 0x000fe40000000000 */
[----:B------:R-:W0:Y:S01]  /*07d0*/  MUFU.RCP R15, R14 ;  /* 0x0000000e000f7308 */ /* 0x000e220000001000 */
[----:B------:R-:W-:Y:S01]  /*07e0*/  FADD.FTZ R17, -R14, -RZ ;  /* 0x800000ff0e117221 */ /* 0x000fe20000010100 */
[C---:B------:R-:W-:Y:S01]  /*07f0*/  IMAD R0, R3.reuse, -0x800000, R13 ;  /* 0xff80000003007824 */ /* 0x040fe200078e020d */
[----:B------:R-:W-:-:S05]  /*0800*/  IADD3 R12, PT, PT, R3, 0x7f, -R12 ;  /* 0x0000007f030c7810 */ /* 0x000fca0007ffe80c */
[----:B------:R-:W-:Y:S02]  /*0810*/  IMAD.IADD R12, R12, 0x1, R11 ;  /* 0x000000010c0c7824 */ /* 0x000fe400078e020b */
[----:B0-----:R-:W-:-:S04]  /*0820*/  FFMA R16, R15, R17, 1 ;  /* 0x3f8000000f107423 */ /* 0x001fc80000000011 */
[----:B------:R-:W-:-:S04]  /*0830*/  FFMA R18, R15, R16, R15 ;  /* 0x000000100f127223 */ /* 0x000fc8000000000f */
[----:B------:R-:W-:-:S04]  /*0840*/  FFMA R13, R0, R18, RZ ;  /* 0x00000012000d7223 */ /* 0x000fc800000000ff */
[----:B------:R-:W-:-:S04]  /*0850*/  FFMA R16, R17, R13, R0 ;  /* 0x0000000d11107223 */ /* 0x000fc80000000000 */
[----:B------:R-:W-:-:S04]  /*0860*/  FFMA R13, R18, R16, R13 ;  /* 0x00000010120d7223 */ /* 0x000fc8000000000d */
[----:B------:R-:W-:-:S04]  /*0870*/  FFMA R16, R17, R13, R0 ;  /* 0x0000000d11107223 */ /* 0x000fc80000000000 */
[----:B------:R-:W-:-:S05]  /*0880*/  FFMA R0, R18, R16, R13 ;  /* 0x0000001012007223 */ /* 0x000fca000000000d */
[----:B------:R-:W-:-:S04]  /*0890*/  SHF.R.U32.HI R3, RZ, 0x17, R0 ;  /* 0x00000017ff037819 */ /* 0x000fc80000011600 */
[----:B------:R-:W-:-:S05]  /*08a0*/  LOP3.LUT R3, R3, 0xff, RZ, 0xc0, !PT ;  /* 0x000000ff03037812 */ /* 0x000fca00078ec0ff */
[----:B------:R-:W-:-:S04]  /*08b0*/  IMAD.IADD R15, R3, 0x1, R12 ;  /* 0x00000001030f7824 */ /* 0x000fc800078e020c */
[----:B------:R-:W-:-:S05]  /*08c0*/  VIADD R3, R15, 0xffffffff ;  /* 0xffffffff0f037836 */ /* 0x000fca0000000000 */
[----:B------:R-:W-:-:S13]  /*08d0*/  ISETP.GE.U32.AND P0, PT, R3, 0xfe, PT ;  /* 0x000000fe0300780c */ /* 0x000fda0003f06070 */
[----:B------:R-:W-:Y:S05]  /*08e0*/  @!P0 BRA `(.L_x_14) ;  /* 0x0000000000808947 */ /* 0x000fea0003800000 */
[----:B------:R-:W-:-:S13]  /*08f0*/  ISETP.GT.AND P0, PT, R15, 0xfe, PT ;  /* 0x000000fe0f00780c */ /* 0x000fda0003f04270 */
[----:B------:R-:W-:Y:S05]  /*0900*/  @P0 BRA `(.L_x_15) ;  /* 0x00000000006c0947 */ /* 0x000fea0003800000 */
[----:B------:R-:W-:-:S13]  /*0910*/  ISETP.GE.AND P0, PT, R15, 0x1, PT ;  /* 0x000000010f00780c */ /* 0x000fda0003f06270 */
[----:B------:R-:W-:Y:S05]  /*0920*/  @P0 BRA `(.L_x_16) ;  /* 0x0000000000740947 */ /* 0x000fea0003800000 */
[----:B------:R-:W-:Y:S02]  /*0930*/  ISETP.GE.AND P0, PT, R15, -0x18, PT ;  /* 0xffffffe80f00780c */ /* 0x000fe40003f06270 */
[----:B------:R-:W-:-:S11]  /*0940*/  LOP3.LUT R0, R0, 0x80000000, RZ, 0xc0, !PT ;  /* 0x8000000000007812 */ /* 0x000fd600078ec0ff */
[----:B------:R-:W-:Y:S05]  /*0950*/  @!P0 BRA `(.L_x_16) ;  /* 0x0000000000688947 */ /* 0x000fea0003800000 */
[CCC-:B------:R-:W-:Y:S01]  /*0960*/  FFMA.RZ R3, R18.reuse, R16.reuse, R13.reuse ;  /* 0x0000001012037223 */ /* 0x1c0fe2000000c00d */
[C---:B------:R-:W-:Y:S02]  /*0970*/  VIADD R14, R15.reuse, 0x20 ;  /* 0x000000200f0e7836 */ /* 0x040fe40000000000 */
[CCC-:B------:R-:W-:Y:S01]  /*0980*/  FFMA.RM R12, R18.reuse, R16.reuse, R13.reuse ;  /* 0x00000010120c7223 */ /* 0x1c0fe2000000400d */
[----:B------:R-:W-:Y:S02]  /*0990*/  ISETP.NE.AND P2, PT, R15, RZ, PT ;  /* 0x000000ff0f00720c */ /* 0x000fe40003f45270 */
[----:B------:R-:W-:Y:S01]  /*09a0*/  LOP3.LUT R11, R3, 0x7fffff, RZ, 0xc0, !PT ;  /* 0x007fffff030b7812 */ /* 0x000fe200078ec0ff */
[----:B------:R-:W-:Y:S01]  /*09b0*/  FFMA.RP R3, R18, R16, R13 ;  /* 0x0000001012037223 */ /* 0x000fe2000000800d */
[----:B------:R-:W-:Y:S01]  /*09c0*/  IMAD.MOV R13, RZ, RZ, -R15 ;  /* 0x000000ffff0d7224 */ /* 0x000fe200078e0a0f */
[----:B------:R-:W-:Y:S02]  /*09d0*/  ISETP.NE.AND P1, PT, R15, RZ, PT ;  /* 0x000000ff0f00720c */ /* 0x000fe40003f25270 */
[----:B------:R-:W-:-:S02]  /*09e0*/  LOP3.LUT R11, R11, 0x800000, RZ, 0xfc, !PT ;  /* 0x008000000b0b7812 */ /* 0x000fc400078efcff */
[----:B------:R-:W-:Y:S02]  /*09f0*/  FSETP.NEU.FTZ.AND P0, PT, R3, R12, PT ;  /* 0x0000000c0300720b */ /* 0x000fe40003f1d000 */
[----:B------:R-:W-:Y:S02]  /*0a00*/  SHF.L.U32 R14, R11, R14, RZ ;  /* 0x0000000e0b0e7219 */ /* 0x000fe400000006ff */
[----:B------:R-:W-:Y:S02]  /*0a10*/  SEL R12, R13, RZ, P2 ;  /* 0x000000ff0d0c7207 */ /* 0x000fe40001000000 */
[----:B------:R-:W-:Y:S02]  /*0a20*/  ISETP.NE.AND P1, PT, R14, RZ, P1 ;  /* 0x000000ff0e00720c */ /* 0x000fe40000f25270 */
[----:B------:R-:W-:Y:S02]  /*0a30*/  SHF.R.U32.HI R12, RZ, R12, R11 ;  /* 0x0000000cff0c7219 */ /* 0x000fe4000001160b */
[----:B------:R-:W-:-:S02]  /*0a40*/  PLOP3.LUT P0, PT, P0, P1, PT, 0xf8, 0x8f ;  /* 0x00000000008f781c */ /* 0x000fc40000703f70 */
[----:B------:R-:W-:Y:S02]  /*0a50*/  SHF.R.U32.HI R14, RZ, 0x1, R12 ;  /* 0x00000001ff0e7819 */ /* 0x000fe4000001160c */
[----:B------:R-:W-:-:S04]  /*0a60*/  SEL R3, RZ, 0x1, !P0 ;  /* 0x00000001ff037807 */ /* 0x000fc80004000000 */
[----:B------:R-:W-:-:S04]  /*0a70*/  LOP3.LUT R3, R3, 0x1, R14, 0xf8, !PT ;  /* 0x0000000103037812 */ /* 0x000fc800078ef80e */
[----:B------:R-:W-:-:S05]  /*0a80*/  LOP3.LUT R3, R3, R12, RZ, 0xc0, !PT ;  /* 0x0000000c03037212 */ /* 0x000fca00078ec0ff */
[----:B------:R-:W-:-:S05]  /*0a90*/  IMAD.IADD R3, R14, 0x1, R3 ;  /* 0x000000010e037824 */ /* 0x000fca00078e0203 */
[----:B------:R-:W-:Y:S01]  /*0aa0*/  LOP3.LUT R0, R3, R0, RZ, 0xfc, !PT ;  /* 0x0000000003007212 */ /* 0x000fe200078efcff */
[----:B------:R-:W-:Y:S06]  /*0ab0*/  BRA `(.L_x_16) ;  /* 0x0000000000107947 */ /* 0x000fec0003800000 */
.L_x_15:
[----:B------:R-:W-:-:S04]  /*0ac0*/  LOP3.LUT R0, R0, 0x80000000, RZ, 0xc0, !PT ;  /* 0x8000000000007812 */ /* 0x000fc800078ec0ff */
[----:B------:R-:W-:Y:S01]  /*0ad0*/  LOP3.LUT R0, R0, 0x7f800000, RZ, 0xfc, !PT ;  /* 0x7f80000000007812 */ /* 0x000fe200078efcff */
[----:B------:R-:W-:Y:S06]  /*0ae0*/  BRA `(.L_x_16) ;  /* 0x0000000000047947 */ /* 0x000fec0003800000 */
.L_x_14:
[----:B------:R-:W-:-:S07]  /*0af0*/  IMAD R0, R12, 0x800000, R0 ;  /* 0x008000000c007824 */ /* 0x000fce00078e0200 */
.L_x_16:
[----:B------:R-:W-:Y:S05]  /*0b00*/  BSYNC.RECONVERGENT B4 ;  /* 0x0000000000047941 */ /* 0x000fea0003800200 */
.L_x_13:
[----:B------:R-:W-:Y:S05]  /*0b10*/  BRA `(.L_x_17) ;  /* 0x0000000000207947 */ /* 0x000fea0003800000 */
.L_x_12:
[----:B------:R-:W-:-:S04]  /*0b20*/  LOP3.LUT R0, R14, 0x80000000, R13, 0x48, !PT ;  /* 0x800000000e007812 */ /* 0x000fc800078e480d */
[----:B------:R-:W-:Y:S01]  /*0b30*/  LOP3.LUT R0, R0, 0x7f800000, RZ, 0xfc, !PT ;  /* 0x7f80000000007812 */ /* 0x000fe200078efcff */
[----:B------:R-:W-:Y:S06]  /*0b40*/  BRA `(.L_x_17) ;  /* 0x0000000000147947 */ /* 0x000fec0003800000 */
.L_x_11:
[----:B------:R-:W-:Y:S01]  /*0b50*/  LOP3.LUT R0, R14, 0x80000000, R13, 0x48, !PT ;  /* 0x800000000e007812 */ /* 0x000fe200078e480d */
[----:B------:R-:W-:Y:S06]  /*0b60*/  BRA `(.L_x_17) ;  /* 0x00000000000c7947 */ /* 0x000fec0003800000 */
.L_x_10:
[----:B------:R-:W0:Y:S01]  /*0b70*/  MUFU.RSQ R0, -QNAN ;  /* 0xffc0000000007908 */ /* 0x000e220000001400 */
[----:B------:R-:W-:Y:S05]  /*0b80*/  BRA `(.L_x_17) ;  /* 0x0000000000047947 */ /* 0x000fea0003800000 */
.L_x_9:
[----:B------:R-:W-:-:S07]  /*0b90*/  FADD.FTZ R0, R0, R3 ;  /* 0x0000000300007221 */ /* 0x000fce0000010000 */
.L_x_17:
[----:B------:R-:W-:Y:S05]  /*0ba0*/  BSYNC.RECONVERGENT B3 ;  /* 0x0000000000037941 */ /* 0x000fea0003800200 */
.L_x_7:
[----:B------:R-:W-:-:S04]  /*0bb0*/  IMAD.MOV.U32 R11, RZ, RZ, 0x0 ;  /* 0x00000000ff0b7424 */ /* 0x000fc800078e00ff */
[----:B0-----:R-:W-:Y:S05]  /*0bc0*/  RET.REL.NODEC R10 `(_Z10nms_kernelPff) ;  /* 0xfffffff40a0c7950 */ /* 0x001fea0003c3ffff */
.L_x_18:
[----:B------:R-:W-:-:S00]  /*0bd0*/  BRA `(.L_x_18) ;  /* 0xfffffffc00fc7947 */ /* 0x000fc0000383ffff */
[----:B------:R-:W-:-:S00]  /*0be0*/  NOP ;  /* 0x0000000000007918 */ /* 0x000fc00000000000 */
        /* <DEDUP_REMOVED lines=9> */
.L_x_58:


//--------------------- .text._Z10decode_gpuPfS_S_S_S_ifi --------------------------
	.section	.text._Z10decode_gpuPfS_S_S_S_ifi,"ax",@progbits
	.align	128
        .global         _Z10decode_gpuPfS_S_S_S_ifi
        .type           _Z10decode_gpuPfS_S_S_S_ifi,@function
        .size           _Z10decode_gpuPfS_S_S_S_ifi,(.L_x_60 - _Z10decode_gpuPfS_S_S_S_ifi)
        .other          _Z10decode_gpuPfS_S_S_S_ifi,@"STO_CUDA_ENTRY STV_DEFAULT"
_Z10decode_gpuPfS_S_S_S_ifi:
.text._Z10decode_gpuPfS_S_S_S_ifi:
[----:B------:R-:W-:Y:S01]  /*0000*/  LDC R1, c[0x0][0x37c] ;  /* 0x0000df00ff017b82 */ /* 0x000fe20000000800 */
[----:B------:R-:W0:Y:S07]  /*0010*/  S2R R2, SR_TID.X ;  /* 0x0000000000027919 */ /* 0x000e2e0000002100 */
[----:B------:R-:W0:Y:S08]  /*0020*/  S2UR UR4, SR_CTAID.X ;  /* 0x00000000000479c3 */ /* 0x000e300000002500 */
[----:B------:R-:W0:Y:S08]  /*0030*/  LDC R7, c[0x0][0x360] ;  /* 0x0000d800ff077b82 */ /* 0x000e300000000800 */
[----:B------:R-:W1:Y:S01]  /*0040*/  LDC R0, c[0x0][0x3b0] ;  /* 0x0000ec00ff007b82 */ /* 0x000e620000000800 */
[----:B0-----:R-:W-:-:S05]  /*0050*/  IMAD R7, R7, UR4, R2 ;  /* 0x0000000407077c24 */ /* 0x001fca000f8e0202 */
[----:B-1----:R-:W-:-:S13]  /*0060*/  ISETP.GE.AND P0, PT, R7, R0, PT ;  /* 0x000000000700720c */ /* 0x002fda0003f06270 */
[----:B------:R-:W-:Y:S05]  /*0070*/  @P0 EXIT ;  /* 0x000000000000094d */ /* 0x000fea0003800000 */
[----:B------:R-:W0:Y:S01]  /*0080*/  LDC.64 R2, c[0x0][0x380] ;  /* 0x0000e000ff027b82 */ /* 0x000e220000000a00 */
[----:B------:R-:W1:Y:S01]  /*0090*/  LDCU.64 UR4, c[0x0][0x358] ;  /* 0x00006b00ff0477ac */ /* 0x000e620008000a00 */
[----:B------:R-:W2:Y:S06]  /*00a0*/  LDCU UR6, c[0x0][0x3ac] ;  /* 0x00007580ff0677ac */ /* 0x000eac0008000800 */
[----:B------:R-:W3:Y:S01]  /*00b0*/  LDC.64 R4, c[0x0][0x388] ;  /* 0x0000e200ff047b82 */ /* 0x000ee20000000a00 */
[----:B0-----:R-:W-:-:S05]  /*00c0*/  IMAD.WIDE R2, R7, 0x4, R2 ;  /* 0x0000000407027825 */ /* 0x001fca00078e0202 */
[----:B-1----:R-:W2:Y:S01]  /*00d0*/  LDG.E R6, desc[UR4][R2.64] ;  /* 0x0000000402067981 */ /* 0x002ea2000c1e1900 */
[----:B---3--:R-:W-:-:S06]  /*00e0*/  IMAD.WIDE R4, R7, 0x4, R4 ;  /* 0x0000000407047825 */ /* 0x008fcc00078e0204 */
[----:B------:R-:W3:Y:S01]  /*00f0*/  LDG.E R5, desc[UR4][R4.64] ;  /* 0x0000000404057981 */ /* 0x000ee2000c1e1900 */
[----:B--2---:R-:W-:-:S04]  /*0100*/  FSETP.GE.AND P0, PT, R6, UR6, PT ;  /* 0x0000000606007c0b */ /* 0x004fc8000bf06000 */
[----:B---3--:R-:W-:-:S13]  /*0110*/  FSETP.NEU.OR P0, PT, R6, R5, !P0 ;  /* 0x000000050600720b */ /* 0x008fda000470d400 */
[----:B------:R-:W-:Y:S05]  /*0120*/  @P0 EXIT ;  /* 0x000000000000094d */ /* 0x000fea0003800000 */
[----:B------:R-:W0:Y:S01]  /*0130*/  LDC.64 R14, c[0x0][0x390] ;  /* 0x0000e400ff0e7b82 */ /* 0x000e220000000a00 */
[C---:B------:R-:W-:Y:S02]  /*0140*/  SHF.L.U32 R4, R0.reuse, 0x1, RZ ;  /* 0x0000000100047819 */ /* 0x040fe400000006ff */
[----:B------:R-:W-:-:S05]  /*0150*/  LEA R5, R0, R0, 0x1 ;  /* 0x0000000000057211 */ /* 0x000fca00078e08ff */
[----:B------:R-:W1:Y:S01]  /*0160*/  LDC R6, c[0x0][0x3a8] ;  /* 0x0000ea00ff067b82 */ /* 0x000e620000000800 */
[----:B0-----:R-:W-:-:S04]  /*0170*/  IMAD.WIDE R14, R7, 0x4, R14 ;  /* 0x00000004070e7825 */ /* 0x001fc800078e020e */
[----:B------:R-:W-:-:S04]  /*0180*/  IMAD.WIDE R8, R0, 0x4, R14 ;  /* 0x0000000400087825 */ /* 0x000fc800078e020e */
[--C-:B------:R-:W-:Y:S02]  /*0190*/  IMAD.WIDE R10, R5, 0x4, R14.reuse ;  /* 0x00000004050a7825 */ /* 0x100fe400078e020e */
[----:B------:R0:W2:Y:S02]  /*01a0*/  LDG.E R9, desc[UR4][R8.64] ;  /* 0x0000000408097981 */ /* 0x0000a4000c1e1900 */
[----:B------:R-:W-:Y:S02]  /*01b0*/  IMAD.WIDE R12, R4, 0x4, R14 ;  /* 0x00000004040c7825 */ /* 0x000fe400078e020e */
[----:B------:R3:W4:Y:S04]  /*01c0*/  LDG.E R11, desc[UR4][R10.64] ;  /* 0x000000040a0b7981 */ /* 0x000728000c1e1900 */
[----:B------:R-:W5:Y:S04]  /*01d0*/  LDG.E R13, desc[UR4][R12.64] ;  /* 0x000000040c0d7981 */ /* 0x000f68000c1e1900 */
[----:B------:R-:W5:Y:S01]  /*01e0*/  LDG.E R15, desc[UR4][R14.64] ;  /* 0x000000040e0f7981 */ /* 0x000f62000c1e1900 */
[----:B-1----:R-:W-:-:S04]  /*01f0*/  IABS R19, R6 ;  /* 0x0000000600137213 */ /* 0x002fc80000000000 */
[----:B------:R-:W1:Y:S08]  /*0200*/  I2F.RP R18, R19 ;  /* 0x0000001300127306 */ /* 0x000e700000209400 */
[----:B-1----:R-:W1:Y:S02]  /*0210*/  MUFU.RCP R18, R18 ;  /* 0x0000001200127308 */ /* 0x002e640000001000 */
[----:B-1----:R-:W-:-:S06]  /*0220*/  IADD3 R16, PT, PT, R18, 0xffffffe, RZ ;  /* 0x0ffffffe12107810 */ /* 0x002fcc0007ffe0ff */
[----:B------:R1:W0:Y:S02]  /*0230*/  F2I.FTZ.U32.TRUNC.NTZ R17, R16 ;  /* 0x0000001000117305 */ /* 0x000224000021f000 */
[----:B-1----:R-:W-:Y:S01]  /*0240*/  HFMA2 R16, -RZ, RZ, 0, 0 ;  /* 0x00000000ff107431 */ /* 0x002fe200000001ff */
[----:B0-----:R-:W-:-:S05]  /*0250*/  IADD3 R8, PT, PT, RZ, -R17, RZ ;  /* 0x80000011ff087210 */ /* 0x001fca0007ffe0ff */
[----:B------:R-:W-:Y:S01]  /*0260*/  IMAD R21, R8, R19, RZ ;  /* 0x0000001308157224 */ /* 0x000fe200078e02ff */
[----:B------:R-:W-:-:S03]  /*0270*/  IABS R8, R7 ;  /* 0x0000000700087213 */ /* 0x000fc60000000000 */
[----:B------:R-:W-:-:S06]  /*0280*/  IMAD.HI.U32 R17, R17, R21, R16 ;  /* 0x0000001511117227 */ /* 0x000fcc00078e0010 */
[----:B------:R-:W-:-:S05]  /*0290*/  IMAD.HI.U32 R17, R17, R8, RZ ;  /* 0x0000000811117227 */ /* 0x000fca00078e00ff */
[----:B---3--:R-:W-:-:S05]  /*02a0*/  IADD3 R10, PT, PT, -R17, RZ, RZ ;  /* 0x000000ff110a7210 */ /* 0x008fca0007ffe1ff */
[----:B------:R-:W-:-:S05]  /*02b0*/  IMAD R8, R19, R10, R8 ;  /* 0x0000000a13087224 */ /* 0x000fca00078e0208 */
[----:B------:R-:W-:-:S13]  /*02c0*/  ISETP.GT.U32.AND P2, PT, R19, R8, PT ;  /* 0x000000081300720c */ /* 0x000fda0003f44070 */
[----:B------:R-:W-:-:S04]  /*02d0*/  @!P2 IADD3 R8, PT, PT, R8, -R19, RZ ;  /* 0x800000130808a210 */ /* 0x000fc80007ffe0ff */
[----:B------:R-:W-:Y:S02]  /*02e0*/  ISETP.GE.U32.AND P0, PT, R8, R19, PT ;  /* 0x000000130800720c */ /* 0x000fe40003f06070 */
[----:B------:R-:W-:Y:S02]  /*02f0*/  LOP3.LUT R8, R7, R6, RZ, 0x3c, !PT ;  /* 0x0000000607087212 */ /* 0x000fe400078e3cff */
[----:B------:R-:W-:Y:S02]  /*0300*/  @!P2 IADD3 R17, PT, PT, R17, 0x1, RZ ;  /* 0x000000011111a810 */ /* 0x000fe40007ffe0ff */
[----:B------:R-:W-:Y:S02]  /*0310*/  ISETP.GE.AND P1, PT, R8, RZ, PT ;  /* 0x000000ff0800720c */ /* 0x000fe40003f26270 */
[----:B------:R-:W-:-:S05]  /*0320*/  ISETP.NE.AND P2, PT, R6, RZ, PT ;  /* 0x000000ff0600720c */ /* 0x000fca0003f45270 */
[----:B------:R-:W-:-:S06]  /*0330*/  @P0 IADD3 R17, PT, PT, R17, 0x1, RZ ;  /* 0x0000000111110810 */ /* 0x000fcc0007ffe0ff */
[----:B------:R-:W-:Y:S02]  /*0340*/  @!P1 IADD3 R17, PT, PT, -R17, RZ, RZ ;  /* 0x000000ff11119210 */ /* 0x000fe40007ffe1ff */
[----:B------:R-:W-:-:S04]  /*0350*/  @!P2 LOP3.LUT R17, RZ, R6, RZ, 0x33, !PT ;  /* 0x00000006ff11a212 */ /* 0x000fc800078e33ff */
[----:B------:R-:W-:-:S05]  /*0360*/  IADD3 R10, PT, PT, -R17, RZ, RZ ;  /* 0x000000ff110a7210 */ /* 0x000fca0007ffe1ff */
[----:B------:R-:W-:Y:S01]  /*0370*/  IMAD R10, R6, R10, R7 ;  /* 0x0000000a060a7224 */ /* 0x000fe200078e0207 */
[----:B------:R-:W-:-:S04]  /*0380*/  I2FP.F32.S32 R6, R17 ;  /* 0x0000001100067245 */ /* 0x000fc80000201400 */
[----:B------:R-:W-:Y:S01]  /*0390*/  I2FP.F32.S32 R10, R10 ;  /* 0x0000000a000a7245 */ /* 0x000fe20000201400 */
[--C-:B--2---:R-:W-:Y:S01]  /*03a0*/  FADD R9, -R9, R6.reuse ;  /* 0x0000000609097221 */ /* 0x104fe20000000100 */
[----:B----4-:R-:W-:-:S03]  /*03b0*/  FADD R11, R11, R6 ;  /* 0x000000060b0b7221 */ /* 0x010fc60000000000 */
[--C-:B-----5:R-:W-:Y:S01]  /*03c0*/  FADD R13, R13, R10.reuse ;  /* 0x0000000a0d0d7221 */ /* 0x120fe20000000000 */
[----:B------:R-:W-:Y:S01]  /*03d0*/  FADD R15, -R15, R10 ;  /* 0x0000000a0f0f7221 */ /* 0x000fe20000000100 */
[----:B------:R-:W-:Y:S01]  /*03e0*/  FMUL R21, R9, 4 ;  /* 0x4080000009157820 */ /* 0x000fe20000400000 */
[----:B------:R-:W-:Y:S01]  /*03f0*/  FMUL R18, R11, 4 ;  /* 0x408000000b127820 */ /* 0x000fe20000400000 */
[----:B------:R-:W-:Y:S01]  /*0400*/  FMUL R16, R13, 4 ;  /* 0x408000000d107820 */ /* 0x000fe20000400000 */
[----:B------:R-:W-:Y:S02]  /*0410*/  FMUL R19, R15, 4 ;  /* 0x408000000f137820 */ /* 0x000fe40000400000 */
[----:B------:R-:W-:Y:S02]  /*0420*/  FADD R9, -R21, R18 ;  /* 0x0000001215097221 */ /* 0x000fe40000000100 */
[----:B------:R-:W-:-:S04]  /*0430*/  FADD R8, -R19, R16 ;  /* 0x0000001013087221 */ /* 0x000fc80000000100 */
[----:B------:R-:W-:-:S05]  /*0440*/  FMUL R8, R8, R9 ;  /* 0x0000000908087220 */ /* 0x000fca0000400000 */
[----:B------:R-:W-:-:S04]  /*0450*/  FSETP.GT.AND P0, PT, R8, 400, PT ;  /* 0x43c800000800780b */ /* 0x000fc80003f04000 */
[----:B------:R-:W-:-:S04]  /*0460*/  FSETP.LEU.OR P0, PT, R19, RZ, !P0 ;  /* 0x000000ff1300720b */ /* 0x000fc8000470b400 */
[----:B------:R-:W-:-:S04]  /*0470*/  FSETP.LEU.OR P0, PT, R21, RZ, P0 ;  /* 0x000000ff1500720b */ /* 0x000fc8000070b400 */
[----:B------:R-:W-:-:S13]  /*0480*/  FSETP.LEU.OR P0, PT, R16, R19, P0 ;  /* 0x000000131000720b */ /* 0x000fda000070b400 */
[----:B------:R-:W-:Y:S05]  /*0490*/  @P0 EXIT ;  /* 0x000000000000094d */ /* 0x000fea0003800000 */
[----:B------:R-:W0:Y:S01]  /*04a0*/  LDC.64 R12, c[0x0][0x3a0] ;  /* 0x0000e800ff0c7b82 */ /* 0x000e220000000a00 */
[----:B------:R-:W-:-:S07]  /*04b0*/  MOV R17, 0x3f800000 ;  /* 0x3f80000000117802 */ /* 0x000fce0000000f00 */
[----:B------:R-:W1:Y:S01]  /*04c0*/  LDC.64 R8, c[0x0][0x3a0] ;  /* 0x0000e800ff087b82 */ /* 0x000e620000000a00 */
[----:B0-----:R-:W2:Y:S02]  /*04d0*/  ATOMG.E.ADD.F32.FTZ.RN.STRONG.GPU PT, R11, desc[UR4][R12.64], R17 ;  /* 0x800000110c0b79a3 */ /* 0x001ea4000c1ef304 */
[----:B--2---:R-:W0:Y:S02]  /*04e0*/  F2I.TRUNC.NTZ R11, R11 ;  /* 0x0000000b000b7305 */ /* 0x004e24000020f100 */
[----:B0-----:R-:W-:-:S05]  /*04f0*/  SHF.L.U32 R15, R11, 0x4, RZ ;  /* 0x000000040b0f7819 */ /* 0x001fca00000006ff */
[----:B-1----:R-:W-:Y:S02]  /*0500*/  IMAD.WIDE R8, R15, 0x4, R8 ;  /* 0x000000040f087825 */ /* 0x002fe400078e0208 */
[----:B------:R-:W0:Y:S03]  /*0510*/  LDC.64 R14, c[0x0][0x398] ;  /* 0x0000e600ff0e7b82 */ /* 0x000e260000000a00 */
[----:B------:R-:W-:Y:S04]  /*0520*/  STG.E desc[UR4][R8.64+0x4], R19 ;  /* 0x0000041308007986 */ /* 0x000fe8000c101904 */
[----:B------:R-:W-:Y:S04]  /*0530*/  STG.E desc[UR4][R8.64+0x8], R21 ;  /* 0x0000081508007986 */ /* 0x000fe8000c101904 */
[----:B------:R-:W-:Y:S04]  /*0540*/  STG.E desc[UR4][R8.64+0xc], R16 ;  /* 0x00000c1008007986 */ /* 0x000fe8000c101904 */
[----:B------:R-:W-:Y:S04]  /*0550*/  STG.E desc[UR4][R8.64+0x10], R18 ;  /* 0x0000101208007986 */ /* 0x000fe8000c101904 */
[----:B------:R-:W2:Y:S04]  /*0560*/  LDG.E R3, desc[UR4][R2.64] ;  /* 0x0000000402037981 */ /* 0x000ea8000c1e1900 */
[----:B------:R-:W-:Y:S01]  /*0570*/  STG.E desc[UR4][R8.64+0x18], R17 ;  /* 0x0000181108007986 */ /* 0x000fe2000c101904 */
[----:B0-----:R-:W-:-:S03]  /*0580*/  IMAD.WIDE R12, R7, 0x4, R14 ;  /* 0x00000004070c7825 */ /* 0x001fc600078e020e */
[----:B--2---:R0:W-:Y:S04]  /*0590*/  STG.E desc[UR4][R8.64+0x14], R3 ;  /* 0x0000140308007986 */ /* 0x0041e8000c101904 */
[----:B------:R-:W2:Y:S01]  /*05a0*/  LDG.E R11, desc[UR4][R12.64] ;  /* 0x000000040c0b7981 */ /* 0x000ea2000c1e1900 */
[----:B------:R-:W-:Y:S01]  /*05b0*/  MOV R14, 0x3f017731 ;  /* 0x3f017731000e7802 */ /* 0x000fe20000000f00 */
[----:B------:R-:W-:Y:S01]  /*05c0*/  BSSY.RECONVERGENT B0, `(.L_x_19) ;  /* 0x0000022000007945 */ /* 0x000fe20003800200 */
[----:B------:R-:W-:-:S05]  /*05d0*/  MOV R7, 0x437c0000 ;  /* 0x437c000000077802 */ /* 0x000fca0000000f00 */
[----:B------:R-:W-:-:S04]  /*05e0*/  FFMA.RM R14, R14, R7, 12582913 ;  /* 0x4b4000010e0e7423 */ /* 0x000fc80000004007 */
[C---:B------:R-:W-:Y:S01]  /*05f0*/  FADD R2, R14.reuse, -12583039 ;  /* 0xcb40007f0e027421 */ /* 0x040fe20000000000 */
[----:B0-----:R-:W-:-:S03]  /*0600*/  SHF.L.U32 R3, R14, 0x17, RZ ;  /* 0x000000170e037819 */ /* 0x001fc600000006ff */
[----:B------:R-:W-:-:S04]  /*0610*/  FADD R2, -R2, 1.4426950216293334961 ;  /* 0x3fb8aa3b02027421 */ /* 0x000fc80000000100 */
[----:B------:R-:W-:Y:S01]  /*0620*/  FADD R2, R2, 1.925963033500011079e-08 ;  /* 0x32a5706002027421 */ /* 0x000fe20000000000 */
[----:B--2---:R-:W-:-:S05]  /*0630*/  FMUL R11, R11, 4 ;  /* 0x408000000b0b7820 */ /* 0x004fca0000400000 */
[----:B------:R-:W-:-:S13]  /*0640*/  FSETP.GEU.AND P0, PT, |R11|, 1, PT ;  /* 0x3f8000000b00780b */ /* 0x000fda0003f0e200 */
[----:B------:R-:W0:Y:S02]  /*0650*/  @!P0 MUFU.EX2 R16, R2 ;  /* 0x0000000200108308 */ /* 0x000e240000000800 */
[----:B0-----:R-:W-:-:S04]  /*0660*/  @!P0 FMUL R16, R3, R16 ;  /* 0x0000001003108220 */ /* 0x001fc80000400000 */
[----:B------:R-:W-:Y:S01]  /*0670*/  @!P0 FMUL R15, R11, R16 ;  /* 0x000000100b0f8220 */ /* 0x000fe20000400000 */
[----:B------:R-:W-:Y:S06]  /*0680*/  @!P0 BRA `(.L_x_20) ;  /* 0x0000000000548947 */ /* 0x000fec0003800000 */
[----:B------:R-:W-:-:S13]  /*0690*/  FSETP.GT.AND P0, PT, R11, RZ, PT ;  /* 0x000000ff0b00720b */ /* 0x000fda0003f04000 */
[----:B------:R-:W-:Y:S05]  /*06a0*/  @!P0 BRA `(.L_x_21) ;  /* 0x0000000000288947 */ /* 0x000fea0003800000 */
[----:B------:R-:W-:-:S05]  /*06b0*/  MOV R14, 0x3bbb989d ;  /* 0x3bbb989d000e7802 */ /* 0x000fca0000000f00 */
[----:B------:R-:W-:-:S04]  /*06c0*/  FFMA.SAT R14, R11, R14, 0.5 ;  /* 0x3f0000000b0e7423 */ /* 0x000fc8000000200e */
[----:B------:R-:W-:-:S04]  /*06d0*/  FFMA.RM R14, R14, R7, 12582913 ;  /* 0x4b4000010e0e7423 */ /* 0x000fc80000004007 */
[C---:B------:R-:W-:Y:S01]  /*06e0*/  FADD R16, R14.reuse, -12583039 ;  /* 0xcb40007f0e107421 */ /* 0x040fe20000000000 */
[----:B------:R-:W-:-:S03]  /*06f0*/  SHF.L.U32 R14, R14, 0x17, RZ ;  /* 0x000000170e0e7819 */ /* 0x000fc600000006ff */
[----:B------:R-:W-:-:S04]  /*0700*/  FFMA R16, R11, 1.4426950216293334961, -R16 ;  /* 0x3fb8aa3b0b107823 */ /* 0x000fc80000000810 */
[----:B------:R-:W-:-:S04]  /*0710*/  FFMA R16, R11, 1.925963033500011079e-08, R16 ;  /* 0x32a570600b107823 */ /* 0x000fc80000000010 */
[----:B------:R-:W0:Y:S02]  /*0720*/  MUFU.EX2 R15, R16 ;  /* 0x00000010000f7308 */ /* 0x000e240000000800 */
[----:B0-----:R-:W-:Y:S01]  /*0730*/  FMUL R15, R14, R15 ;  /* 0x0000000f0e0f7220 */ /* 0x001fe20000400000 */
[----:B------:R-:W-:Y:S06]  /*0740*/  BRA `(.L_x_20) ;  /* 0x0000000000247947 */ /* 0x000fec0003800000 */
.L_x_21:
[----:B------:R-:W-:-:S05]  /*0750*/  HFMA2 R14, -RZ, RZ, 0.96630859375, -0.0022525787353515625 ;  /* 0x3bbb989dff0e7431 */ /* 0x000fca00000001ff */
[----:B------:R-:W-:-:S04]  /*0760*/  FFMA.SAT R14, R11, -R14, 0.5 ;  /* 0x3f0000000b0e7423 */ /* 0x000fc8000000280e */
[----:B------:R-:W-:-:S04]  /*0770*/  FFMA.RM R14, R14, R7, 12582913 ;  /* 0x4b4000010e0e7423 */ /* 0x000fc80000004007 */
[C---:B------:R-:W-:Y:S01]  /*0780*/  FADD R16, R14.reuse, -12583039 ;  /* 0xcb40007f0e107421 */ /* 0x040fe20000000000 */
[----:B------:R-:W-:-:S03]  /*0790*/  SHF.L.U32 R14, R14, 0x17, RZ ;  /* 0x000000170e0e7819 */ /* 0x000fc600000006ff */
[----:B------:R-:W-:-:S04]  /*07a0*/  FFMA R16, R11, -1.4426950216293334961, -R16 ;  /* 0xbfb8aa3b0b107823 */ /* 0x000fc80000000810 */
[----:B------:R-:W-:-:S04]  /*07b0*/  FFMA R16, R11, -1.925963033500011079e-08, R16 ;  /* 0xb2a570600b107823 */ /* 0x000fc80000000010 */
[----:B------:R-:W0:Y:S02]  /*07c0*/  MUFU.EX2 R15, R16 ;  /* 0x00000010000f7308 */ /* 0x000e240000000800 */
[----:B0-----:R-:W-:-:S07]  /*07d0*/  FMUL R15, R14, -R15 ;  /* 0x8000000f0e0f7220 */ /* 0x001fce0000400000 */
.L_x_20:
[----:B------:R-:W-:Y:S05]  /*07e0*/  BSYNC.RECONVERGENT B0 ;  /* 0x0000000000007941 */ /* 0x000fea0003800200 */
.L_x_19:
[----:B------:R-:W-:Y:S01]  /*07f0*/  FADD R15, R10, R15 ;  /* 0x0000000f0a0f7221 */ /* 0x000fe20000000000 */
[----:B------:R-:W-:-:S03]  /*0800*/  LEA R17, R0, R0, 0x2 ;  /* 0x0000000000117211 */ /* 0x000fc600078e10ff */
[----:B------:R-:W-:Y:S02]  /*0810*/  FMUL R11, R15, 4 ;  /* 0x408000000f0b7820 */ /* 0x000fe40000400000 */
[----:B------:R-:W-:-:S03]  /*0820*/  IMAD.WIDE R14, R17, 0x4, R12 ;  /* 0x00000004110e7825 */ /* 0x000fc600078e020c */
[----:B------:R0:W-:Y:S04]  /*0830*/  STG.E desc[UR4][R8.64+0x1c], R11 ;  /* 0x00001c0b08007986 */ /* 0x0001e8000c101904 */
[----:B------:R-:W2:Y:S01]  /*0840*/  LDG.E R14, desc[UR4][R14.64] ;  /* 0x000000040e0e7981 */ /* 0x000ea2000c1e1900 */
[----:B------:R-:W-:Y:S01]  /*0850*/  BSSY.RECONVERGENT B0, `(.L_x_22) ;  /* 0x000001c000007945 */ /* 0x000fe20003800200 */
[----:B--2---:R-:W-:-:S05]  /*0860*/  FMUL R16, R14, 4 ;  /* 0x408000000e107820 */ /* 0x004fca0000400000 */
[----:B------:R-:W-:-:S13]  /*0870*/  FSETP.GEU.AND P0, PT, |R16|, 1, PT ;  /* 0x3f8000001000780b */ /* 0x000fda0003f0e200 */
[----:B------:R-:W1:Y:S02]  /*0880*/  @!P0 MUFU.EX2 R18, R2 ;  /* 0x0000000200128308 */ /* 0x000e640000000800 */
[----:B-1----:R-:W-:-:S04]  /*0890*/  @!P0 FMUL R17, R3, R18 ;  /* 0x0000001203118220 */ /* 0x002fc80000400000 */
[----:B------:R-:W-:Y:S01]  /*08a0*/  @!P0 FMUL R17, R17, R16 ;  /* 0x0000001011118220 */ /* 0x000fe20000400000 */
[----:B0-----:R-:W-:Y:S06]  /*08b0*/  @!P0 BRA `(.L_x_23) ;  /* 0x0000000000548947 */ /* 0x001fec0003800000 */
        /* <DEDUP_REMOVED lines=8> */
[----:B------:R-:W-:-:S06]  /*0940*/  FFMA R11, R16, 1.925963033500011079e-08, R11 ;  /* 0x32a57060100b7823 */ /* 0x000fcc000000000b */
[----:B------:R-:W0:Y:S02]  /*0950*/  MUFU.EX2 R11, R11 ;  /* 0x0000000b000b7308 */ /* 0x000e240000000800 */
[----:B0-----:R-:W-:Y:S01]  /*0960*/  FMUL R17, R14, R11 ;  /* 0x0000000b0e117220 */ /* 0x001fe20000400000 */
[----:B------:R-:W-:Y:S06]  /*0970*/  BRA `(.L_x_23) ;  /* 0x0000000000247947 */ /* 0x000fec0003800000 */
.L_x_24:
[----:B------:R-:W-:-:S05]  /*0980*/  HFMA2 R11, -RZ, RZ, 0.96630859375, -0.0022525787353515625 ;  /* 0x3bbb989dff0b7431 */ /* 0x000fca00000001ff */
[----:B------:R-:W-:-:S04]  /*0990*/  FFMA.SAT R14, R16, -R11, 0.5 ;  /* 0x3f000000100e7423 */ /* 0x000fc8000000280b */
[----:B------:R-:W-:-:S04]  /*09a0*/  FFMA.RM R14, R14, R7, 12582913 ;  /* 0x4b4000010e0e7423 */ /* 0x000fc80000004007 */
[C---:B------:R-:W-:Y:S01]  /*09b0*/  FADD R11, R14.reuse, -12583039 ;  /* 0xcb40007f0e0b7421 */ /* 0x040fe20000000000 */
[----:B------:R-:W-:-:S03]  /*09c0*/  SHF.L.U32 R14, R14, 0x17, RZ ;  /* 0x000000170e0e7819 */ /* 0x000fc600000006ff */
[----:B------:R-:W-:-:S04]  /*09d0*/  FFMA R11, R16, -1.4426950216293334961, -R11 ;  /* 0xbfb8aa3b100b7823 */ /* 0x000fc8000000080b */
[----:B------:R-:W-:-:S06]  /*09e0*/  FFMA R11, R16, -1.925963033500011079e-08, R11 ;  /* 0xb2a57060100b7823 */ /* 0x000fcc000000000b */
[----:B------:R-:W0:Y:S02]  /*09f0*/  MUFU.EX2 R11, R11 ;  /* 0x0000000b000b7308 */ /* 0x000e240000000800 */
[----:B0-----:R-:W-:-:S07]  /*0a00*/  FMUL R17, R14, -R11 ;  /* 0x8000000b0e117220 */ /* 0x001fce0000400000 */
.L_x_23:
[----:B------:R-:W-:Y:S05]  /*0a10*/  BSYNC.RECONVERGENT B0 ;  /* 0x0000000000007941 */ /* 0x000fea0003800200 */
.L_x_22:
[----:B------:R-:W-:Y:S01]  /*0a20*/  FADD R17, R6, R17 ;  /* 0x0000001106117221 */ /* 0x000fe20000000000 */
[----:B------:R-:W-:-:S04]  /*0a30*/  IMAD.WIDE R14, R0, 0x4, R12 ;  /* 0x00000004000e7825 */ /* 0x000fc800078e020c */
[----:B------:R-:W-:-:S05]  /*0a40*/  FMUL R17, R17, 4 ;  /* 0x4080000011117820 */ /* 0x000fca0000400000 */
[----:B------:R0:W-:Y:S04]  /*0a50*/  STG.E desc[UR4][R8.64+0x20], R17 ;  /* 0x0000201108007986 */ /* 0x0001e8000c101904 */
[----:B------:R-:W2:Y:S01]  /*0a60*/  LDG.E R14, desc[UR4][R14.64] ;  /* 0x000000040e0e7981 */ /* 0x000ea2000c1e1900 */
[----:B------:R-:W-:Y:S01]  /*0a70*/  BSSY.RECONVERGENT B0, `(.L_x_25) ;  /* 0x000001d000007945 */ /* 0x000fe20003800200 */
[----:B--2---:R-:W-:-:S05]  /*0a80*/  FMUL R11, R14, 4 ;  /* 0x408000000e0b7820 */ /* 0x004fca0000400000 */
[----:B------:R-:W-:-:S13]  /*0a90*/  FSETP.GEU.AND P0, PT, |R11|, 1, PT ;  /* 0x3f8000000b00780b */ /* 0x000fda0003f0e200 */
[----:B0-----:R-:W-:Y:S05]  /*0aa0*/  @!P0 BRA `(.L_x_26) ;  /* 0x0000000000588947 */ /* 0x001fea0003800000 */
[----:B------:R-:W-:-:S13]  /*0ab0*/  FSETP.GT.AND P0, PT, R11, RZ, PT ;  /* 0x000000ff0b00720b */ /* 0x000fda0003f04000 */
[----:B------:R-:W-:Y:S05]  /*0ac0*/  @P0 BRA `(.L_x_27) ;  /* 0x0000000000280947 */ /* 0x000fea0003800000 */
[----:B------:R-:W-:-:S05]  /*0ad0*/  MOV R14, 0x3bbb989d ;  /* 0x3bbb989d000e7802 */ /* 0x000fca0000000f00 */
[----:B------:R-:W-:-:S04]  /*0ae0*/  FFMA.SAT R14, R11, -R14, 0.5 ;  /* 0x3f0000000b0e7423 */ /* 0x000fc8000000280e */
[----:B------:R-:W-:-:S04]  /*0af0*/  FFMA.RM R14, R14, R7, 12582913 ;  /* 0x4b4000010e0e7423 */ /* 0x000fc80000004007 */
[C---:B------:R-:W-:Y:S01]  /*0b00*/  FADD R16, R14.reuse, -12583039 ;  /* 0xcb40007f0e107421 */ /* 0x040fe20000000000 */
[----:B------:R-:W-:-:S03]  /*0b10*/  SHF.L.U32 R14, R14, 0x17, RZ ;  /* 0x000000170e0e7819 */ /* 0x000fc600000006ff */
[----:B------:R-:W-:-:S04]  /*0b20*/  FFMA R16, R11, -1.4426950216293334961, -R16 ;  /* 0xbfb8aa3b0b107823 */ /* 0x000fc80000000810 */
[----:B------:R-:W-:-:S04]  /*0b30*/  FFMA R16, R11, -1.925963033500011079e-08, R16 ;  /* 0xb2a570600b107823 */ /* 0x000fc80000000010 */
[----:B------:R-:W0:Y:S02]  /*0b40*/  MUFU.EX2 R11, R16 ;  /* 0x00000010000b7308 */ /* 0x000e240000000800 */
[----:B0-----:R-:W-:Y:S01]  /*0b50*/  FMUL R11, R14, -R11 ;  /* 0x8000000b0e0b7220 */ /* 0x001fe20000400000 */
[----:B------:R-:W-:Y:S06]  /*0b60*/  BRA `(.L_x_28) ;  /* 0x0000000000347947 */ /* 0x000fec0003800000 */
.L_x_27:
[----:B------:R-:W-:-:S05]  /*0b70*/  HFMA2 R14, -RZ, RZ, 0.96630859375, -0.0022525787353515625 ;  /* 0x3bbb989dff0e7431 */ /* 0x000fca00000001ff */
[----:B------:R-:W-:-:S04]  /*0b80*/  FFMA.SAT R14, R11, R14, 0.5 ;  /* 0x3f0000000b0e7423 */ /* 0x000fc8000000200e */
[----:B------:R-:W-:-:S04]  /*0b90*/  FFMA.RM R14, R14, R7, 12582913 ;  /* 0x4b4000010e0e7423 */ /* 0x000fc80000004007 */
[----:B------:R-:W-:-:S04]  /*0ba0*/  FADD R16, R14, -12583039 ;  /* 0xcb40007f0e107421 */ /* 0x000fc80000000000 */
[----:B------:R-:W-:-:S04]  /*0bb0*/  FFMA R16, R11, 1.4426950216293334961, -R16 ;  /* 0x3fb8aa3b0b107823 */ /* 0x000fc80000000810 */
[----:B------:R-:W-:Y:S01]  /*0bc0*/  FFMA R16, R11, 1.925963033500011079e-08, R16 ;  /* 0x32a570600b107823 */ /* 0x000fe20000000010 */
[----:B------:R-:W-:-:S05]  /*0bd0*/  SHF.L.U32 R11, R14, 0x17, RZ ;  /* 0x000000170e0b7819 */ /* 0x000fca00000006ff */
[----:B------:R-:W0:Y:S02]  /*0be0*/  MUFU.EX2 R16, R16 ;  /* 0x0000001000107308 */ /* 0x000e240000000800 */
[----:B0-----:R-:W-:Y:S01]  /*0bf0*/  FMUL R11, R11, R16 ;  /* 0x000000100b0b7220 */ /* 0x001fe20000400000 */
[----:B------:R-:W-:Y:S06]  /*0c00*/  BRA `(.L_x_28) ;  /* 0x00000000000c7947 */ /* 0x000fec0003800000 */
.L_x_26:
[----:B------:R-:W0:Y:S02]  /*0c10*/  MUFU.EX2 R14, R2 ;  /* 0x00000002000e7308 */ /* 0x000e240000000800 */
[----:B0-----:R-:W-:-:S04]  /*0c20*/  FMUL R14, R3, R14 ;  /* 0x0000000e030e7220 */ /* 0x001fc80000400000 */
[----:B------:R-:W-:-:S07]  /*0c30*/  FMUL R11, R14, R11 ;  /* 0x0000000b0e0b7220 */ /* 0x000fce0000400000 */
.L_x_28:
[----:B------:R-:W-:Y:S05]  /*0c40*/  BSYNC.RECONVERGENT B0 ;  /* 0x0000000000007941 */ /* 0x000fea0003800200 */
.L_x_25:
[----:B------:R-:W-:Y:S01]  /*0c50*/  FADD R11, R10, R11 ;  /* 0x0000000b0a0b7221 */ /* 0x000fe20000000000 */
[----:B------:R-:W-:-:S03]  /*0c60*/  IMAD R15, R0, 0x6, RZ ;  /* 0x00000006000f7824 */ /* 0x000fc600078e02ff */
[----:B------:R-:W-:Y:S01]  /*0c70*/  FMUL R11, R11, 4 ;  /* 0x408000000b0b7820 */ /* 0x000fe20000400000 */
[----:B------:R-:W-:-:S04]  /*0c80*/  IMAD.WIDE R14, R15, 0x4, R12 ;  /* 0x000000040f0e7825 */ /* 0x000fc800078e020c */
        /* <DEDUP_REMOVED lines=14> */
[----:B------:R-:W-:-:S06]  /*0d70*/  FFMA R11, R16, -1.925963033500011079e-08, R11 ;  /* 0xb2a57060100b7823 */ /* 0x000fcc000000000b */
[----:B------:R-:W0:Y:S02]  /*0d80*/  MUFU.EX2 R11, R11 ;  /* 0x0000000b000b7308 */ /* 0x000e240000000800 */
[----:B0-----:R-:W-:Y:S01]  /*0d90*/  FMUL R15, R14, -R11 ;  /* 0x8000000b0e0f7220 */ /* 0x001fe20000400000 */
[----:B------:R-:W-:Y:S06]  /*0da0*/  BRA `(.L_x_32) ;  /* 0x0000000000347947 */ /* 0x000fec0003800000 */
.L_x_31:
[----:B------:R-:W-:-:S05]  /*0db0*/  HFMA2 R11, -RZ, RZ, 0.96630859375, -0.0022525787353515625 ;  /* 0x3bbb989dff0b7431 */ /* 0x000fca00000001ff */
        /* <DEDUP_REMOVED lines=9> */
.L_x_30:
[----:B------:R-:W0:Y:S02]  /*0e50*/  MUFU.EX2 R14, R2 ;  /* 0x00000002000e7308 */ /* 0x000e240000000800 */
[----:B0-----:R-:W-:-:S04]  /*0e60*/  FMUL R15, R3, R14 ;  /* 0x0000000e030f7220 */ /* 0x001fc80000400000 */
[----:B------:R-:W-:-:S07]  /*0e70*/  FMUL R15, R15, R16 ;  /* 0x000000100f0f7220 */ /* 0x000fce0000400000 */
.L_x_32:
[----:B------:R-:W-:Y:S05]  /*0e80*/  BSYNC.RECONVERGENT B0 ;  /* 0x0000000000007941 */ /* 0x000fea0003800200 */
.L_x_29:
[----:B------:R-:W-:-:S04]  /*0e90*/  FADD R15, R6, R15 ;  /* 0x0000000f060f7221 */ /* 0x000fc80000000000 */
        /* <DEDUP_REMOVED lines=20> */
.L_x_35:
        /* <DEDUP_REMOVED lines=10> */
.L_x_34:
[----:B------:R-:W0:Y:S02]  /*1080*/  MUFU.EX2 R14, R2 ;  /* 0x00000002000e7308 */ /* 0x000e240000000800 */
[----:B0-----:R-:W-:-:S04]  /*1090*/  FMUL R15, R3, R14 ;  /* 0x0000000e030f7220 */ /* 0x001fc80000400000 */
[----:B------:R-:W-:-:S07]  /*10a0*/  FMUL R15, R15, R4 ;  /* 0x000000040f0f7220 */ /* 0x000fce0000400000 */
.L_x_36:
[----:B------:R-:W-:Y:S05]  /*10b0*/  BSYNC.RECONVERGENT B0 ;  /* 0x0000000000007941 */ /* 0x000fea0003800200 */
.L_x_33:
[----:B------:R-:W-:Y:S01]  /*10c0*/  FADD R15, R10, R15 ;  /* 0x0000000f0a0f7221 */ /* 0x000fe20000000000 */
[----:B------:R-:W-:-:S03]  /*10d0*/  LEA R17, R0, -R0, 0x3 ;  /* 0x8000000000117211 */ /* 0x000fc600078e18ff */
[----:B------:R-:W-:Y:S02]  /*10e0*/  FMUL R11, R15, 4 ;  /* 0x408000000f0b7820 */ /* 0x000fe40000400000 */
[----:B------:R-:W-:-:S03]  /*10f0*/  IMAD.WIDE R14, R17, 0x4, R12 ;  /* 0x00000004110e7825 */ /* 0x000fc600078e020c */
        /* <DEDUP_REMOVED lines=18> */
.L_x_39:
        /* <DEDUP_REMOVED lines=10> */
.L_x_38:
[----:B------:R-:W0:Y:S02]  /*12c0*/  MUFU.EX2 R14, R2 ;  /* 0x00000002000e7308 */ /* 0x000e240000000800 */
[----:B0-----:R-:W-:-:S04]  /*12d0*/  FMUL R15, R3, R14 ;  /* 0x0000000e030f7220 */ /* 0x001fc80000400000 */
[----:B------:R-:W-:-:S07]  /*12e0*/  FMUL R15, R15, R4 ;  /* 0x000000040f0f7220 */ /* 0x000fce0000400000 */
.L_x_40:
[----:B------:R-:W-:Y:S05]  /*12f0*/  BSYNC.RECONVERGENT B0 ;  /* 0x0000000000007941 */ /* 0x000fea0003800200 */
.L_x_37:
        /* <DEDUP_REMOVED lines=21> */
.L_x_43:
[----:B------:R-:W-:-:S05]  /*1450*/  HFMA2 R4, -RZ, RZ, 0.96630859375, -0.0022525787353515625 ;  /* 0x3bbb989dff047431 */ /* 0x000fca00000001ff */
        /* <DEDUP_REMOVED lines=9> */
.L_x_42:
[----:B------:R-:W0:Y:S02]  /*14f0*/  MUFU.EX2 R4, R2 ;  /* 0x0000000200047308 */ /* 0x000e240000000800 */
[----:B0-----:R-:W-:-:S04]  /*1500*/  FMUL R4, R3, R4 ;  /* 0x0000000403047220 */ /* 0x001fc80000400000 */
[----:B------:R-:W-:-:S07]  /*1510*/  FMUL R5, R4, R11 ;  /* 0x0000000b04057220 */ /* 0x000fce0000400000 */
.L_x_44:
[----:B------:R-:W-:Y:S05]  /*1520*/  BSYNC.RECONVERGENT B0 ;  /* 0x0000000000007941 */ /* 0x000fea0003800200 */
.L_x_41:
[----:B------:R-:W-:Y:S01]  /*1530*/  FADD R5, R10, R5 ;  /* 0x000000050a057221 */ /* 0x000fe20000000000 */
[----:B------:R-:W-:-:S03]  /*1540*/  SHF.L.U32 R15, R0, 0x3, RZ ;  /* 0x00000003000f7819 */ /* 0x000fc600000006ff */
        /* <DEDUP_REMOVED lines=20> */
.L_x_47:
        /* <DEDUP_REMOVED lines=10> */
.L_x_46:
[----:B------:R-:W0:Y:S02]  /*1730*/  MUFU.EX2 R4, R2 ;  /* 0x0000000200047308 */ /* 0x000e240000000800 */
[----:B0-----:R-:W-:-:S04]  /*1740*/  FMUL R11, R3, R4 ;  /* 0x00000004030b7220 */ /* 0x001fc80000400000 */
[----:B------:R-:W-:-:S07]  /*1750*/  FMUL R11, R11, R14 ;  /* 0x0000000e0b0b7220 */ /* 0x000fce0000400000 */
.L_x_48:
[----:B------:R-:W-:Y:S05]  /*1760*/  BSYNC.RECONVERGENT B0 ;  /* 0x0000000000007941 */ /* 0x000fea0003800200 */
.L_x_45:
[----:B------:R-:W-:Y:S01]  /*1770*/  SHF.L.U32 R5, R0, 0x2, RZ ;  /* 0x0000000200057819 */ /* 0x000fe200000006ff */
        /* <DEDUP_REMOVED lines=21> */
.L_x_51:
        /* <DEDUP_REMOVED lines=10> */
.L_x_50:
[----:B------:R-:W0:Y:S02]  /*1970*/  MUFU.EX2 R4, R2 ;  /* 0x0000000200047308 */ /* 0x000e240000000800 */
[----:B0-----:R-:W-:-:S04]  /*1980*/  FMUL R11, R3, R4 ;  /* 0x00000004030b7220 */ /* 0x001fc80000400000 */
[----:B------:R-:W-:-:S07]  /*1990*/  FMUL R11, R11, R14 ;  /* 0x0000000e0b0b7220 */ /* 0x000fce0000400000 */
.L_x_52:
[----:B------:R-:W-:Y:S05]  /*19a0*/  BSYNC.RECONVERGENT B0 ;  /* 0x0000000000007941 */ /* 0x000fea0003800200 */
.L_x_49:
[----:B------:R-:W-:Y:S01]  /*19b0*/  LEA R5, R0, R0, 0x3 ;  /* 0x0000000000057211 */ /* 0x000fe200078e18ff */
        /* <DEDUP_REMOVED lines=21> */
.L_x_55:
        /* <DEDUP_REMOVED lines=10> */
.L_x_54:
[----:B------:R-:W0:Y:S02]  /*1bb0*/  MUFU.EX2 R2, R2 ;  /* 0x0000000200027308 */ /* 0x000e240000000800 */
[----:B0-----:R-:W-:-:S04]  /*1bc0*/  FMUL R3, R3, R2 ;  /* 0x0000000203037220 */ /* 0x001fc80000400000 */
[----:B------:R-:W-:-:S07]  /*1bd0*/  FMUL R5, R3, R0 ;  /* 0x0000000003057220 */ /* 0x000fce0000400000 */
.L_x_56:
[----:B------:R-:W-:Y:S05]  /*1be0*/  BSYNC.RECONVERGENT B0 ;  /* 0x0000000000007941 */ /* 0x000fea0003800200 */
.L_x_53:
[----:B------:R-:W-:-:S04]  /*1bf0*/  FADD R5, R6, R5 ;  /* 0x0000000506057221 */ /* 0x000fc80000000000 */
[----:B------:R-:W-:-:S05]  /*1c00*/  FMUL R5, R5, 4 ;  /* 0x4080000005057820 */ /* 0x000fca0000400000 */
[----:B------:R-:W-:Y:S01]  /*1c10*/  STG.E desc[UR4][R8.64+0x40], R5 ;  /* 0x0000400508007986 */ /* 0x000fe2000c101904 */
[----:B------:R-:W-:Y:S05]  /*1c20*/  EXIT ;  /* 0x000000000000794d */ /* 0x000fea0003800000 */
.L_x_57:
        /* <DEDUP_REMOVED lines=13> */
.L_x_60:


//--------------------- .nv.shared.reserved.0     --------------------------
	.section	.nv.shared.reserved.0,"aw",@nobits
	.weak		__nv_reservedSMEM_offset_0_alias
	.size		__nv_reservedSMEM_offset_0_alias, 0, 64
	.other		__nv_reservedSMEM_offset_0_alias,@"STO_CUDA_RESERVED_SHARED STV_DEFAULT"
__nv_reservedSMEM_offset_0_alias:
	.zero		0
	.zero		64


//--------------------- .nv.constant0._Z10nms_kernelPff --------------------------
	.section	.nv.constant0._Z10nms_kernelPff,"a",@progbits
	.sectionflags	@""
	.align	4
.nv.constant0._Z10nms_kernelPff:
	.zero		908


//--------------------- .nv.constant0._Z10decode_gpuPfS_S_S_S_ifi --------------------------
	.section	.nv.constant0._Z10decode_gpuPfS_S_S_S_ifi,"a",@progbits
	.sectionflags	@""
	.align	4
.nv.constant0._Z10decode_gpuPfS_S_S_S_ifi:
	.zero		948


//--------------------- SYMBOLS --------------------------

	.type		.nv.reservedSmem.offset0,@object
	.size		.nv.reservedSmem.offset0,0x4
